//
// Generated by NVIDIA NVVM Compiler
//
// Compiler Build ID: CL-36424714
// Cuda compilation tools, release 13.0, V13.0.88
// Based on NVVM 20.0.0
//

.version 9.0
.target sm_100
.address_size 64

	// .globl	_Z18Convolution_KernelP6uchar3iiPfiS0_

.visible .entry _Z18Convolution_KernelP6uchar3iiPfiS0_(
	.param .u64 .ptr .align 1 _Z18Convolution_KernelP6uchar3iiPfiS0__param_0,
	.param .u32 _Z18Convolution_KernelP6uchar3iiPfiS0__param_1,
	.param .u32 _Z18Convolution_KernelP6uchar3iiPfiS0__param_2,
	.param .u64 .ptr .align 1 _Z18Convolution_KernelP6uchar3iiPfiS0__param_3,
	.param .u32 _Z18Convolution_KernelP6uchar3iiPfiS0__param_4,
	.param .u64 .ptr .align 1 _Z18Convolution_KernelP6uchar3iiPfiS0__param_5
)
{
	.reg .pred 	%p<19>;
	.reg .b16 	%rs<16>;
	.reg .b32 	%r<89>;
	.reg .b32 	%f<67>;
	.reg .b64 	%rd<25>;

	ld.param.u64 	%rd7, [_Z18Convolution_KernelP6uchar3iiPfiS0__param_0];
	ld.param.u32 	%r15, [_Z18Convolution_KernelP6uchar3iiPfiS0__param_1];
	ld.param.u32 	%r13, [_Z18Convolution_KernelP6uchar3iiPfiS0__param_2];
	ld.param.u64 	%rd8, [_Z18Convolution_KernelP6uchar3iiPfiS0__param_3];
	ld.param.u32 	%r14, [_Z18Convolution_KernelP6uchar3iiPfiS0__param_4];
	ld.param.u64 	%rd6, [_Z18Convolution_KernelP6uchar3iiPfiS0__param_5];
	cvta.to.global.u64 	%rd1, %rd8;
	cvta.to.global.u64 	%rd2, %rd7;
	mov.u32 	%r16, %tid.x;
	mov.u32 	%r17, %ctaid.x;
	mov.u32 	%r18, %ntid.x;
	mad.lo.s32 	%r1, %r17, %r18, %r16;
	mov.u32 	%r19, %tid.y;
	mov.u32 	%r20, %ctaid.y;
	mov.u32 	%r21, %ntid.y;
	mad.lo.s32 	%r22, %r20, %r21, %r19;
	setp.ge.s32 	%p1, %r1, %r13;
	setp.ge.s32 	%p2, %r22, %r15;
	or.pred  	%p3, %p1, %p2;
	@%p3 bra 	$L__BB0_8;
	setp.eq.s32 	%p4, %r14, 0;
	mov.f32 	%f58, 0f00000000;
	mov.f32 	%f59, %f58;
	mov.f32 	%f60, %f58;
	@%p4 bra 	$L__BB0_7;
	mul.lo.s32 	%r24, %r14, %r14;
	shr.u32 	%r25, %r14, 31;
	add.s32 	%r26, %r14, %r25;
	shr.s32 	%r27, %r26, 1;
	sub.s32 	%r3, %r1, %r27;
	sub.s32 	%r4, %r22, %r27;
	add.s32 	%r5, %r15, -1;
	add.s32 	%r6, %r13, -1;
	max.u32 	%r7, %r24, 1;
	setp.lt.u32 	%p5, %r24, 4;
	mov.f32 	%f60, 0f00000000;
	mov.b32 	%r88, 0;
	mov.f32 	%f59, %f60;
	mov.f32 	%f58, %f60;
	@%p5 bra 	$L__BB0_5;
	and.b32  	%r88, %r7, -4;
	add.s64 	%rd24, %rd1, 8;
	mov.f32 	%f60, 0f00000000;
	mov.b32 	%r87, 0;
$L__BB0_4:
	.pragma "nounroll";
	div.s32 	%r29, %r87, %r14;
	add.s32 	%r30, %r3, %r29;
	mul.lo.s32 	%r31, %r29, %r14;
	sub.s32 	%r32, %r87, %r31;
	add.s32 	%r33, %r4, %r32;
	max.s32 	%r34, %r30, 0;
	setp.lt.u32 	%p6, %r34, %r15;
	selp.b32 	%r35, %r34, %r5, %p6;
	max.s32 	%r36, %r33, 0;
	setp.lt.s32 	%p7, %r36, %r13;
	selp.b32 	%r37, %r36, %r6, %p7;
	mad.lo.s32 	%r38, %r35, %r15, %r37;
	mul.wide.s32 	%rd9, %r38, 3;
	add.s64 	%rd10, %rd2, %rd9;
	ld.global.u8 	%rs1, [%rd10];
	cvt.rn.f32.u16 	%f23, %rs1;
	ld.global.f32 	%f24, [%rd24+-8];
	fma.rn.f32 	%f25, %f24, %f23, %f58;
	ld.global.u8 	%rs2, [%rd10+1];
	cvt.rn.f32.u16 	%f26, %rs2;
	fma.rn.f32 	%f27, %f24, %f26, %f59;
	ld.global.u8 	%rs3, [%rd10+2];
	cvt.rn.f32.u16 	%f28, %rs3;
	fma.rn.f32 	%f29, %f24, %f28, %f60;
	add.s32 	%r39, %r87, 1;
	div.s32 	%r40, %r39, %r14;
	add.s32 	%r41, %r3, %r40;
	mul.lo.s32 	%r42, %r40, %r14;
	sub.s32 	%r43, %r39, %r42;
	add.s32 	%r44, %r4, %r43;
	max.s32 	%r45, %r41, 0;
	setp.lt.u32 	%p8, %r45, %r15;
	selp.b32 	%r46, %r45, %r5, %p8;
	max.s32 	%r47, %r44, 0;
	setp.lt.s32 	%p9, %r47, %r13;
	selp.b32 	%r48, %r47, %r6, %p9;
	mad.lo.s32 	%r49, %r46, %r15, %r48;
	mul.wide.s32 	%rd11, %r49, 3;
	add.s64 	%rd12, %rd2, %rd11;
	ld.global.u8 	%rs4, [%rd12];
	cvt.rn.f32.u16 	%f30, %rs4;
	ld.global.f32 	%f31, [%rd24+-4];
	fma.rn.f32 	%f32, %f31, %f30, %f25;
	ld.global.u8 	%rs5, [%rd12+1];
	cvt.rn.f32.u16 	%f33, %rs5;
	fma.rn.f32 	%f34, %f31, %f33, %f27;
	ld.global.u8 	%rs6, [%rd12+2];
	cvt.rn.f32.u16 	%f35, %rs6;
	fma.rn.f32 	%f36, %f31, %f35, %f29;
	add.s32 	%r50, %r87, 2;
	div.s32 	%r51, %r50, %r14;
	add.s32 	%r52, %r3, %r51;
	mul.lo.s32 	%r53, %r51, %r14;
	sub.s32 	%r54, %r50, %r53;
	add.s32 	%r55, %r4, %r54;
	max.s32 	%r56, %r52, 0;
	setp.lt.u32 	%p10, %r56, %r15;
	selp.b32 	%r57, %r56, %r5, %p10;
	max.s32 	%r58, %r55, 0;
	setp.lt.s32 	%p11, %r58, %r13;
	selp.b32 	%r59, %r58, %r6, %p11;
	mad.lo.s32 	%r60, %r57, %r15, %r59;
	mul.wide.s32 	%rd13, %r60, 3;
	add.s64 	%rd14, %rd2, %rd13;
	ld.global.u8 	%rs7, [%rd14];
	cvt.rn.f32.u16 	%f37, %rs7;
	ld.global.f32 	%f38, [%rd24];
	fma.rn.f32 	%f39, %f38, %f37, %f32;
	ld.global.u8 	%rs8, [%rd14+1];
	cvt.rn.f32.u16 	%f40, %rs8;
	fma.rn.f32 	%f41, %f38, %f40, %f34;
	ld.global.u8 	%rs9, [%rd14+2];
	cvt.rn.f32.u16 	%f42, %rs9;
	fma.rn.f32 	%f43, %f38, %f42, %f36;
	add.s32 	%r61, %r87, 3;
	div.s32 	%r62, %r61, %r14;
	add.s32 	%r63, %r3, %r62;
	mul.lo.s32 	%r64, %r62, %r14;
	sub.s32 	%r65, %r61, %r64;
	add.s32 	%r66, %r4, %r65;
	max.s32 	%r67, %r63, 0;
	setp.lt.u32 	%p12, %r67, %r15;
	selp.b32 	%r68, %r67, %r5, %p12;
	max.s32 	%r69, %r66, 0;
	setp.lt.s32 	%p13, %r69, %r13;
	selp.b32 	%r70, %r69, %r6, %p13;
	mad.lo.s32 	%r71, %r68, %r15, %r70;
	mul.wide.s32 	%rd15, %r71, 3;
	add.s64 	%rd16, %rd2, %rd15;
	ld.global.u8 	%rs10, [%rd16];
	cvt.rn.f32.u16 	%f44, %rs10;
	ld.global.f32 	%f45, [%rd24+4];
	fma.rn.f32 	%f58, %f45, %f44, %f39;
	ld.global.u8 	%rs11, [%rd16+1];
	cvt.rn.f32.u16 	%f46, %rs11;
	fma.rn.f32 	%f59, %f45, %f46, %f41;
	ld.global.u8 	%rs12, [%rd16+2];
	cvt.rn.f32.u16 	%f47, %rs12;
	fma.rn.f32 	%f60, %f45, %f47, %f43;
	add.s64 	%rd24, %rd24, 16;
	add.s32 	%r87, %r87, 4;
	setp.ne.s32 	%p14, %r87, %r88;
	@%p14 bra 	$L__BB0_4;
$L__BB0_5:
	and.b32  	%r72, %r7, 1;
	setp.eq.b32 	%p15, %r72, 1;
	not.pred 	%p16, %p15;
	@%p16 bra 	$L__BB0_7;
	div.s32 	%r73, %r88, %r14;
	add.s32 	%r74, %r3, %r73;
	mul.lo.s32 	%r75, %r73, %r14;
	sub.s32 	%r76, %r88, %r75;
	add.s32 	%r77, %r4, %r76;
	max.s32 	%r78, %r74, 0;
	setp.lt.u32 	%p17, %r78, %r15;
	selp.b32 	%r79, %r78, %r5, %p17;
	max.s32 	%r80, %r77, 0;
	setp.lt.s32 	%p18, %r80, %r13;
	selp.b32 	%r81, %r80, %r6, %p18;
	mad.lo.s32 	%r82, %r79, %r15, %r81;
	mul.wide.s32 	%rd17, %r82, 3;
	add.s64 	%rd18, %rd2, %rd17;
	ld.global.u8 	%rs13, [%rd18];
	cvt.rn.f32.u16 	%f48, %rs13;
	mul.wide.u32 	%rd19, %r88, 4;
	add.s64 	%rd20, %rd1, %rd19;
	ld.global.f32 	%f49, [%rd20];
	fma.rn.f32 	%f58, %f49, %f48, %f58;
	ld.global.u8 	%rs14, [%rd18+1];
	cvt.rn.f32.u16 	%f50, %rs14;
	fma.rn.f32 	%f59, %f49, %f50, %f59;
	ld.global.u8 	%rs15, [%rd18+2];
	cvt.rn.f32.u16 	%f51, %rs15;
	fma.rn.f32 	%f60, %f49, %f51, %f60;
$L__BB0_7:
	mad.lo.s32 	%r83, %r15, %r1, %r22;
	abs.f32 	%f52, %f58;
	cvt.rzi.u32.f32 	%r84, %f52;
	abs.f32 	%f53, %f59;
	cvt.rzi.u32.f32 	%r85, %f53;
	abs.f32 	%f54, %f60;
	cvt.rzi.u32.f32 	%r86, %f54;
	cvta.to.global.u64 	%rd21, %rd6;
	mul.wide.s32 	%rd22, %r83, 3;
	add.s64 	%rd23, %rd21, %rd22;
	st.global.u8 	[%rd23], %r84;
	st.global.u8 	[%rd23+1], %r85;
	st.global.u8 	[%rd23+2], %r86;
$L__BB0_8:
	ret;

}
	// .globl	_Z20Calculate_CumulativePdiiS_Pi
.visible .entry _Z20Calculate_CumulativePdiiS_Pi(
	.param .u64 .ptr .align 1 _Z20Calculate_CumulativePdiiS_Pi_param_0,
	.param .u32 _Z20Calculate_CumulativePdiiS_Pi_param_1,
	.param .u32 _Z20Calculate_CumulativePdiiS_Pi_param_2,
	.param .u64 .ptr .align 1 _Z20Calculate_CumulativePdiiS_Pi_param_3,
	.param .u64 .ptr .align 1 _Z20Calculate_CumulativePdiiS_Pi_param_4
)
{
	.reg .pred 	%p<37>;
	.reg .b32 	%r<97>;
	.reg .b64 	%rd<43>;
	.reg .b64 	%fd<44>;

	ld.param.u64 	%rd4, [_Z20Calculate_CumulativePdiiS_Pi_param_0];
	ld.param.u32 	%r51, [_Z20Calculate_CumulativePdiiS_Pi_param_1];
	ld.param.u32 	%r52, [_Z20Calculate_CumulativePdiiS_Pi_param_2];
	ld.param.u64 	%rd5, [_Z20Calculate_CumulativePdiiS_Pi_param_3];
	ld.param.u64 	%rd6, [_Z20Calculate_CumulativePdiiS_Pi_param_4];
	cvta.to.global.u64 	%rd1, %rd6;
	cvta.to.global.u64 	%rd2, %rd5;
	cvta.to.global.u64 	%rd3, %rd4;
	mov.u32 	%r53, %ctaid.x;
	mov.u32 	%r54, %ntid.x;
	mul.lo.s32 	%r1, %r53, %r54;
	mov.u32 	%r2, %tid.x;
	add.s32 	%r3, %r1, %r2;
	setp.ge.s32 	%p1, %r3, %r51;
	@%p1 bra 	$L__BB1_2;
	mul.wide.s32 	%rd7, %r3, 8;
	add.s64 	%rd8, %rd3, %rd7;
	ld.global.f64 	%fd22, [%rd8];
	add.s64 	%rd9, %rd2, %rd7;
	st.global.f64 	[%rd9], %fd22;
$L__BB1_2:
	bar.sync 	0;
	setp.lt.s32 	%p2, %r52, 2;
	@%p2 bra 	$L__BB1_39;
	add.s32 	%r4, %r51, -1;
	add.s32 	%r5, %r52, -1;
	setp.eq.s32 	%p3, %r52, 2;
	mov.b32 	%r39, 1;
	@%p3 bra 	$L__BB1_26;
	and.b32  	%r58, %r5, -2;
	neg.s32 	%r88, %r58;
	shl.b32 	%r7, %r51, 1;
	add.s32 	%r59, %r2, %r51;
	add.s32 	%r85, %r59, %r1;
	mov.b32 	%r89, 1;
	mov.b32 	%r83, 0;
	mov.u32 	%r84, %r3;
	mov.u32 	%r86, %r51;
	mov.u32 	%r87, %r83;
$L__BB1_5:
	setp.ne.s32 	%p4, %r3, 0;
	@%p4 bra 	$L__BB1_7;
	mul.wide.s32 	%rd14, %r83, 8;
	add.s64 	%rd15, %rd2, %rd14;
	ld.global.f64 	%fd25, [%rd15];
	ld.global.f64 	%fd26, [%rd15+8];
	setp.lt.f64 	%p13, %fd25, %fd26;
	selp.b32 	%r90, 1, 2, %p13;
	selp.f64 	%fd41, %fd25, %fd26, %p13;
	mov.u32 	%r91, %r86;
	bra.uni 	$L__BB1_16;
$L__BB1_7:
	setp.ne.s32 	%p5, %r3, %r4;
	@%p5 bra 	$L__BB1_11;
	add.s32 	%r64, %r89, -1;
	mad.lo.s32 	%r17, %r64, %r51, %r3;
	mul.wide.s32 	%rd12, %r84, 8;
	add.s64 	%rd13, %rd2, %rd12;
	ld.global.f64 	%fd41, [%rd13+-8];
	ld.global.f64 	%fd3, [%rd13];
	add.s32 	%r91, %r17, %r51;
	setp.geu.f64 	%p12, %fd41, %fd3;
	@%p12 bra 	$L__BB1_10;
	mov.b32 	%r90, 0;
	bra.uni 	$L__BB1_16;
$L__BB1_10:
	mov.b32 	%r90, 1;
	mov.f64 	%fd41, %fd3;
	bra.uni 	$L__BB1_16;
$L__BB1_11:
	add.s32 	%r60, %r89, -1;
	mad.lo.s32 	%r20, %r60, %r51, %r3;
	mul.wide.s32 	%rd10, %r84, 8;
	add.s64 	%rd11, %rd2, %rd10;
	ld.global.f64 	%fd41, [%rd11+-8];
	ld.global.f64 	%fd5, [%rd11];
	ld.global.f64 	%fd24, [%rd11+8];
	setp.gtu.f64 	%p6, %fd41, %fd5;
	setp.gtu.f64 	%p7, %fd41, %fd24;
	or.pred  	%p8, %p6, %p7;
	@%p8 bra 	$L__BB1_13;
	add.s32 	%r91, %r20, %r51;
	mov.b32 	%r90, 0;
	bra.uni 	$L__BB1_16;
$L__BB1_13:
	setp.gtu.f64 	%p9, %fd5, %fd41;
	setp.gtu.f64 	%p10, %fd5, %fd24;
	add.s32 	%r91, %r20, %r51;
	or.pred  	%p11, %p9, %p10;
	@%p11 bra 	$L__BB1_15;
	mov.b32 	%r90, 1;
	mov.f64 	%fd41, %fd5;
	bra.uni 	$L__BB1_16;
$L__BB1_15:
	mov.b32 	%r90, 2;
	mov.f64 	%fd41, %fd24;
$L__BB1_16:
	setp.eq.s32 	%p14, %r3, 0;
	mul.wide.s32 	%rd16, %r91, 8;
	add.s64 	%rd17, %rd3, %rd16;
	ld.global.f64 	%fd27, [%rd17];
	add.f64 	%fd28, %fd41, %fd27;
	add.s64 	%rd18, %rd2, %rd16;
	st.global.f64 	[%rd18], %fd28;
	mul.wide.s32 	%rd19, %r91, 4;
	add.s64 	%rd20, %rd1, %rd19;
	st.global.u32 	[%rd20], %r90;
	bar.sync 	0;
	@%p14 bra 	$L__BB1_23;
	mad.lo.s32 	%r93, %r89, %r51, %r3;
	setp.eq.s32 	%p15, %r3, %r4;
	@%p15 bra 	$L__BB1_21;
	mul.wide.s32 	%rd21, %r85, 8;
	add.s64 	%rd22, %rd2, %rd21;
	ld.global.f64 	%fd42, [%rd22+-8];
	ld.global.f64 	%fd9, [%rd22];
	ld.global.f64 	%fd30, [%rd22+8];
	setp.le.f64 	%p16, %fd42, %fd9;
	setp.le.f64 	%p17, %fd42, %fd30;
	and.pred  	%p18, %p16, %p17;
	mov.b32 	%r92, 0;
	@%p18 bra 	$L__BB1_24;
	setp.gtu.f64 	%p19, %fd9, %fd42;
	setp.gtu.f64 	%p20, %fd9, %fd30;
	mov.b32 	%r92, 2;
	or.pred  	%p21, %p19, %p20;
	mov.f64 	%fd42, %fd30;
	@%p21 bra 	$L__BB1_24;
	mov.b32 	%r92, 1;
	mov.f64 	%fd42, %fd9;
	bra.uni 	$L__BB1_24;
$L__BB1_21:
	mul.wide.s32 	%rd23, %r85, 8;
	add.s64 	%rd24, %rd2, %rd23;
	ld.global.f64 	%fd11, [%rd24+-8];
	ld.global.f64 	%fd42, [%rd24];
	setp.geu.f64 	%p22, %fd11, %fd42;
	mov.b32 	%r92, 1;
	@%p22 bra 	$L__BB1_24;
	mov.b32 	%r92, 0;
	mov.f64 	%fd42, %fd11;
	bra.uni 	$L__BB1_24;
$L__BB1_23:
	mul.wide.s32 	%rd25, %r86, 8;
	add.s64 	%rd26, %rd2, %rd25;
	ld.global.f64 	%fd31, [%rd26];
	ld.global.f64 	%fd32, [%rd26+8];
	setp.lt.f64 	%p23, %fd31, %fd32;
	selp.b32 	%r92, 1, 2, %p23;
	selp.f64 	%fd42, %fd31, %fd32, %p23;
	mov.u32 	%r93, %r86;
$L__BB1_24:
	add.s32 	%r72, %r93, %r51;
	mul.wide.s32 	%rd27, %r72, 8;
	add.s64 	%rd28, %rd3, %rd27;
	ld.global.f64 	%fd33, [%rd28];
	add.f64 	%fd34, %fd42, %fd33;
	add.s64 	%rd29, %rd2, %rd27;
	st.global.f64 	[%rd29], %fd34;
	mul.wide.s32 	%rd30, %r72, 4;
	add.s64 	%rd31, %rd1, %rd30;
	st.global.u32 	[%rd31], %r92;
	bar.sync 	0;
	add.s32 	%r89, %r89, 2;
	add.s32 	%r88, %r88, 2;
	add.s32 	%r87, %r87, 2;
	add.s32 	%r86, %r86, %r7;
	add.s32 	%r85, %r85, %r7;
	add.s32 	%r84, %r84, %r7;
	add.s32 	%r83, %r83, %r7;
	setp.ne.s32 	%p24, %r88, 0;
	@%p24 bra 	$L__BB1_5;
	add.s32 	%r39, %r87, 1;
$L__BB1_26:
	and.b32  	%r73, %r5, 1;
	setp.eq.b32 	%p25, %r73, 1;
	not.pred 	%p26, %p25;
	@%p26 bra 	$L__BB1_39;
	setp.eq.s32 	%p27, %r3, 0;
	@%p27 bra 	$L__BB1_37;
	setp.eq.s32 	%p28, %r3, %r4;
	@%p28 bra 	$L__BB1_34;
	add.s32 	%r74, %r39, -1;
	mad.lo.s32 	%r40, %r74, %r51, %r3;
	mul.wide.s32 	%rd32, %r40, 8;
	add.s64 	%rd33, %rd2, %rd32;
	ld.global.f64 	%fd35, [%rd33+-8];
	ld.global.f64 	%fd16, [%rd33];
	ld.global.f64 	%fd43, [%rd33+8];
	setp.le.f64 	%p29, %fd35, %fd16;
	setp.le.f64 	%p30, %fd35, %fd43;
	and.pred  	%p31, %p29, %p30;
	@%p31 bra 	$L__BB1_33;
	setp.le.f64 	%p32, %fd16, %fd35;
	setp.le.f64 	%p33, %fd16, %fd43;
	add.s32 	%r96, %r40, %r51;
	and.pred  	%p34, %p32, %p33;
	@%p34 bra 	$L__BB1_32;
	mov.b32 	%r95, 2;
	bra.uni 	$L__BB1_38;
$L__BB1_32:
	mov.b32 	%r95, 1;
	mov.f64 	%fd43, %fd16;
	bra.uni 	$L__BB1_38;
$L__BB1_33:
	add.s32 	%r96, %r40, %r51;
	mov.b32 	%r95, 0;
	mov.f64 	%fd43, %fd35;
	bra.uni 	$L__BB1_38;
$L__BB1_34:
	add.s32 	%r78, %r39, -1;
	mad.lo.s32 	%r44, %r78, %r51, %r3;
	mul.wide.s32 	%rd34, %r44, 8;
	add.s64 	%rd35, %rd2, %rd34;
	ld.global.f64 	%fd18, [%rd35+-8];
	ld.global.f64 	%fd43, [%rd35];
	add.s32 	%r96, %r44, %r51;
	setp.lt.f64 	%p35, %fd18, %fd43;
	@%p35 bra 	$L__BB1_36;
	mov.b32 	%r95, 1;
	bra.uni 	$L__BB1_38;
$L__BB1_36:
	mov.b32 	%r95, 0;
	mov.f64 	%fd43, %fd18;
	bra.uni 	$L__BB1_38;
$L__BB1_37:
	add.s32 	%r81, %r39, -1;
	mul.lo.s32 	%r82, %r81, %r51;
	mul.wide.s32 	%rd36, %r82, 8;
	add.s64 	%rd37, %rd2, %rd36;
	ld.global.f64 	%fd37, [%rd37];
	ld.global.f64 	%fd38, [%rd37+8];
	setp.lt.f64 	%p36, %fd37, %fd38;
	mul.lo.s32 	%r96, %r39, %r51;
	selp.b32 	%r95, 1, 2, %p36;
	selp.f64 	%fd43, %fd37, %fd38, %p36;
$L__BB1_38:
	mul.wide.s32 	%rd38, %r96, 8;
	add.s64 	%rd39, %rd3, %rd38;
	ld.global.f64 	%fd39, [%rd39];
	add.f64 	%fd40, %fd43, %fd39;
	add.s64 	%rd40, %rd2, %rd38;
	st.global.f64 	[%rd40], %fd40;
	mul.wide.s32 	%rd41, %r96, 4;
	add.s64 	%rd42, %rd1, %rd41;
	st.global.u32 	[%rd42], %r95;
	bar.sync 	0;
$L__BB1_39:
	ret;

}


// ===== COMPILED SASS (sm_100) =====

	.target	sm_100

	.elftype	@"ET_EXEC"


//--------------------- .note.nv.tkinfo           --------------------------
	.section	.note.nv.tkinfo,"",@"SHT_NOTE"
	.sectionflags	@"SHF_NOTE_NV_TKINFO"
	.tkinfo
        /*0018*/ 	.word	0x00000002
        /*0030*/ 	.string	""
        /*0030*/ 	.string	"ptxas"
        /*0030*/ 	.string	"Cuda compilation tools, release 13.0, V13.0.88"
        /*0030*/ 	.string	"Build cuda_13.0.r13.0/compiler.36424714_0"
        /*0030*/ 	.string	"-arch sm_100 -m 64 "



//--------------------- .note.nv.cuinfo           --------------------------
	.section	.note.nv.cuinfo,"",@"SHT_NOTE"
	.sectionflags	@"SHF_NOTE_NV_CUINFO"
        /*0018*/ 	.short	0x0002
        /*001a*/ 	.short	0x0064
        /*001c*/ 	.short	0x0082
	.zero		2


//--------------------- .nv.info                  --------------------------
	.section	.nv.info,"",@"SHT_CUDA_INFO"
	.align	4


	//----- nvinfo : EIATTR_REGCOUNT
	.align		4
        /*0000*/ 	.byte	0x04, 0x2f
        /*0002*/ 	.short	(.L_1 - .L_0)
	.align		4
.L_0:
        /*0004*/ 	.word	index@(_Z18Convolution_KernelP6uchar3iiPfiS0_)
        /*0008*/ 	.word	0x00000020


	//----- nvinfo : EIATTR_FRAME_SIZE
	.align		4
.L_1:
        /*000c*/ 	.byte	0x04, 0x11
        /*000e*/ 	.short	(.L_3 - .L_2)
	.align		4
.L_2:
        /*0010*/ 	.word	index@(_Z18Convolution_KernelP6uchar3iiPfiS0_)
        /*0014*/ 	.word	0x00000000


	//----- nvinfo : EIATTR_REGCOUNT
	.align		4
.L_3:
        /*0018*/ 	.byte	0x04, 0x2f
        /*001a*/ 	.short	(.L_5 - .L_4)
	.align		4
.L_4:
        /*001c*/ 	.word	index@(_Z20Calculate_CumulativePdiiS_Pi)
        /*0020*/ 	.word	0x0000001d


	//----- nvinfo : EIATTR_FRAME_SIZE
	.align		4
.L_5:
        /*0024*/ 	.byte	0x04, 0x11
        /*0026*/ 	.short	(.L_7 - .L_6)
	.align		4
.L_6:
        /*0028*/ 	.word	index@(_Z20Calculate_CumulativePdiiS_Pi)
        /*002c*/ 	.word	0x00000000


	//----- nvinfo : EIATTR_MIN_STACK_SIZE
	.align		4
.L_7:
        /*0030*/ 	.byte	0x04, 0x12
        /*0032*/ 	.short	(.L_9 - .L_8)
	.align		4
.L_8:
        /*0034*/ 	.word	index@(_Z20Calculate_CumulativePdiiS_Pi)
        /*0038*/ 	.word	0x00000000


	//----- nvinfo : EIATTR_MIN_STACK_SIZE
	.align		4
.L_9:
        /*003c*/ 	.byte	0x04, 0x12
        /*003e*/ 	.short	(.L_11 - .L_10)
	.align		4
.L_10:
        /*0040*/ 	.word	index@(_Z18Convolution_KernelP6uchar3iiPfiS0_)
        /*0044*/ 	.word	0x00000000
.L_11:


//--------------------- .nv.compat                --------------------------
	.section	.nv.compat,"",@"SHT_CUDA_COMPAT_INFO"
	.align	4
        /*0000*/ 	.byte	0x02, 0x09, 0x00, 0x00, 0x02, 0x02, 0x01, 0x00, 0x02, 0x05, 0x05, 0x00, 0x03, 0x07, 0x01, 0x01
        /*0010*/ 	.byte	0x02, 0x03, 0x00, 0x00, 0x02, 0x06, 0x01, 0x00, 0x04, 0x0b, 0x08, 0x00, 0x01, 0x00, 0x00, 0x00
        /*0020*/ 	.byte	0x00, 0x00, 0x00, 0x00


//--------------------- .nv.info._Z20Calculate_CumulativePdiiS_Pi --------------------------
	.section	.nv.info._Z20Calculate_CumulativePdiiS_Pi,"",@"SHT_CUDA_INFO"
	.sectionflags	@""
	.align	4


	//----- nvinfo : EIATTR_CUDA_API_VERSION
	.align		4
        /*0000*/ 	.byte	0x04, 0x37
        /*0002*/ 	.short	(.L_13 - .L_12)
.L_12:
        /*0004*/ 	.word	0x00000082


	//----- nvinfo : EIATTR_KPARAM_INFO
	.align		4
.L_13:
        /*0008*/ 	.byte	0x04, 0x17
        /*000a*/ 	.short	(.L_15 - .L_14)
.L_14:
        /*000c*/ 	.word	0x00000000
        /*0010*/ 	.short	0x0004
        /*0012*/ 	.short	0x0018
        /*0014*/ 	.byte	0x00, 0xf5, 0x21, 0x00


	//----- nvinfo : EIATTR_KPARAM_INFO
	.align		4
.L_15:
        /*0018*/ 	.byte	0x04, 0x17
        /*001a*/ 	.short	(.L_17 - .L_16)
.L_16:
        /*001c*/ 	.word	0x00000000
        /*0020*/ 	.short	0x0003
        /*0022*/ 	.short	0x0010
        /*0024*/ 	.byte	0x00, 0xf5, 0x21, 0x00


	//----- nvinfo : EIATTR_KPARAM_INFO
	.align		4
.L_17:
        /*0028*/ 	.byte	0x04, 0x17
        /*002a*/ 	.short	(.L_19 - .L_18)
.L_18:
        /*002c*/ 	.word	0x00000000
        /*0030*/ 	.short	0x0002
        /*0032*/ 	.short	0x000c
        /*0034*/ 	.byte	0x00, 0xf0, 0x11, 0x00


	//----- nvinfo : EIATTR_KPARAM_INFO
	.align		4
.L_19:
        /*0038*/ 	.byte	0x04, 0x17
        /*003a*/ 	.short	(.L_21 - .L_20)
.L_20:
        /*003c*/ 	.word	0x00000000
        /*0040*/ 	.short	0x0001
        /*0042*/ 	.short	0x0008
        /*0044*/ 	.byte	0x00, 0xf0, 0x11, 0x00


	//----- nvinfo : EIATTR_KPARAM_INFO
	.align		4
.L_21:
        /*0048*/ 	.byte	0x04, 0x17
        /*004a*/ 	.short	(.L_23 - .L_22)
.L_22:
        /*004c*/ 	.word	0x00000000
        /*0050*/ 	.short	0x0000
        /*0052*/ 	.short	0x0000
        /*0054*/ 	.byte	0x00, 0xf5, 0x21, 0x00


	//----- nvinfo : EIATTR_SPARSE_MMA_MASK
	.align		4
.L_23:
        /*0058*/ 	.byte	0x03, 0x50
        /*005a*/ 	.short	0x0000


	//----- nvinfo : EIATTR_MAXREG_COUNT
	.align		4
        /*005c*/ 	.byte	0x03, 0x1b
        /*005e*/ 	.short	0x00ff


	//----- nvinfo : EIATTR_NUM_BARRIERS
	.align		4
        /*0060*/ 	.byte	0x02, 0x4c
        /*0062*/ 	.byte	0x01
	.zero		1


	//----- nvinfo : EIATTR_MERCURY_ISA_VERSION
	.align		4
        /*0064*/ 	.byte	0x03, 0x5f
        /*0066*/ 	.short	0x0101


	//----- nvinfo : EIATTR_VRC_CTA_INIT_COUNT
	.align		4
        /*0068*/ 	.byte	0x02, 0x4a
	.zero		1
	.zero		1


	//----- nvinfo : EIATTR_EXIT_INSTR_OFFSETS
	.align		4
        /*006c*/ 	.byte	0x04, 0x1c
        /*006e*/ 	.short	(.L_25 - .L_24)


	//   ....[0]....
.L_24:
        /*0070*/ 	.word	0x00000160


	//   ....[1]....
        /*0074*/ 	.word	0x00000a60


	//   ....[2]....
        /*0078*/ 	.word	0x00000ed0


	//----- nvinfo : EIATTR_CRS_STACK_SIZE
	.align		4
.L_25:
        /*007c*/ 	.byte	0x04, 0x1e
        /*007e*/ 	.short	(.L_27 - .L_26)
.L_26:
        /*0080*/ 	.word	0x00000000


	//----- nvinfo : EIATTR_CBANK_PARAM_SIZE
	.align		4
.L_27:
        /*0084*/ 	.byte	0x03, 0x19
        /*0086*/ 	.short	0x0020


	//----- nvinfo : EIATTR_PARAM_CBANK
	.align		4
        /*0088*/ 	.byte	0x04, 0x0a
        /*008a*/ 	.short	(.L_29 - .L_28)
	.align		4
.L_28:
        /*008c*/ 	.word	index@(.nv.constant0._Z20Calculate_CumulativePdiiS_Pi)
        /*0090*/ 	.short	0x0380
        /*0092*/ 	.short	0x0020


	//----- nvinfo : EIATTR_SW_WAR
	.align		4
.L_29:
        /*0094*/ 	.byte	0x04, 0x36
        /*0096*/ 	.short	(.L_31 - .L_30)
.L_30:
        /*0098*/ 	.word	0x00000008
.L_31:


//--------------------- .nv.info._Z18Convolution_KernelP6uchar3iiPfiS0_ --------------------------
	.section	.nv.info._Z18Convolution_KernelP6uchar3iiPfiS0_,"",@"SHT_CUDA_INFO"
	.sectionflags	@""
	.align	4


	//----- nvinfo : EIATTR_CUDA_API_VERSION
	.align		4
        /*0000*/ 	.byte	0x04, 0x37
        /*0002*/ 	.short	(.L_33 - .L_32)
.L_32:
        /*0004*/ 	.word	0x00000082


	//----- nvinfo : EIATTR_KPARAM_INFO
	.align		4
.L_33:
        /*0008*/ 	.byte	0x04, 0x17
        /*000a*/ 	.short	(.L_35 - .L_34)
.L_34:
        /*000c*/ 	.word	0x00000000
        /*0010*/ 	.short	0x0005
        /*0012*/ 	.short	0x0020
        /*0014*/ 	.byte	0x00, 0xf5, 0x21, 0x00


	//----- nvinfo : EIATTR_KPARAM_INFO
	.align		4
.L_35:
        /*0018*/ 	.byte	0x04, 0x17
        /*001a*/ 	.short	(.L_37 - .L_36)
.L_36:
        /*001c*/ 	.word	0x00000000
        /*0020*/ 	.short	0x0004
        /*0022*/ 	.short	0x0018
        /*0024*/ 	.byte	0x00, 0xf0, 0x11, 0x00


	//----- nvinfo : EIATTR_KPARAM_INFO
	.align		4
.L_37:
        /*0028*/ 	.byte	0x04, 0x17
        /*002a*/ 	.short	(.L_39 - .L_38)
.L_38:
        /*002c*/ 	.word	0x00000000
        /*0030*/ 	.short	0x0003
        /*0032*/ 	.short	0x0010
        /*0034*/ 	.byte	0x00, 0xf5, 0x21, 0x00


	//----- nvinfo : EIATTR_KPARAM_INFO
	.align		4
.L_39:
        /*0038*/ 	.byte	0x04, 0x17
        /*003a*/ 	.short	(.L_41 - .L_40)
.L_40:
        /*003c*/ 	.word	0x00000000
        /*0040*/ 	.short	0x0002
        /*0042*/ 	.short	0x000c
        /*0044*/ 	.byte	0x00, 0xf0, 0x11, 0x00


	//----- nvinfo : EIATTR_KPARAM_INFO
	.align		4
.L_41:
        /*0048*/ 	.byte	0x04, 0x17
        /*004a*/ 	.short	(.L_43 - .L_42)
.L_42:
        /*004c*/ 	.word	0x00000000
        /*0050*/ 	.short	0x0001
        /*0052*/ 	.short	0x0008
        /*0054*/ 	.byte	0x00, 0xf0, 0x11, 0x00


	//----- nvinfo : EIATTR_KPARAM_INFO
	.align		4
.L_43:
        /*0058*/ 	.byte	0x04, 0x17
        /*005a*/ 	.short	(.L_45 - .L_44)
.L_44:
        /*005c*/ 	.word	0x00000000
        /*0060*/ 	.short	0x0000
        /*0062*/ 	.short	0x0000
        /*0064*/ 	.byte	0x00, 0xf5, 0x21, 0x00


	//----- nvinfo : EIATTR_SPARSE_MMA_MASK
	.align		4
.L_45:
        /*0068*/ 	.byte	0x03, 0x50
        /*006a*/ 	.short	0x0000


	//----- nvinfo : EIATTR_MAXREG_COUNT
	.align		4
        /*006c*/ 	.byte	0x03, 0x1b
        /*006e*/ 	.short	0x00ff


	//----- nvinfo : EIATTR_MERCURY_ISA_VERSION
	.align		4
        /*0070*/ 	.byte	0x03, 0x5f
        /*0072*/ 	.short	0x0101


	//----- nvinfo : EIATTR_VRC_CTA_INIT_COUNT
	.align		4
        /*0074*/ 	.byte	0x02, 0x4a
	.zero		1
	.zero		1


	//----- nvinfo : EIATTR_EXIT_INSTR_OFFSETS
	.align		4
        /*0078*/ 	.byte	0x04, 0x1c
        /*007a*/ 	.short	(.L_47 - .L_46)


	//   ....[0]....
.L_46:
        /*007c*/ 	.word	0x000000c0


	//   ....[1]....
        /*0080*/ 	.word	0x000010d0


	//----- nvinfo : EIATTR_CBANK_PARAM_SIZE
	.align		4
.L_47:
        /*0084*/ 	.byte	0x03, 0x19
        /*0086*/ 	.short	0x0028


	//----- nvinfo : EIATTR_PARAM_CBANK
	.align		4
        /*0088*/ 	.byte	0x04, 0x0a
        /*008a*/ 	.short	(.L_49 - .L_48)
	.align		4
.L_48:
        /*008c*/ 	.word	index@(.nv.constant0._Z18Convolution_KernelP6uchar3iiPfiS0_)
        /*0090*/ 	.short	0x0380
        /*0092*/ 	.short	0x0028


	//----- nvinfo : EIATTR_SW_WAR
	.align		4
.L_49:
        /*0094*/ 	.byte	0x04, 0x36
        /*0096*/ 	.short	(.L_51 - .L_50)
.L_50:
        /*0098*/ 	.word	0x00000008
.L_51:


//--------------------- .nv.callgraph             --------------------------
	.section	.nv.callgraph,"",@"SHT_CUDA_CALLGRAPH"
	.align	4
	.sectionentsize	8
	.align		4
        /*0000*/ 	.word	0x00000000
	.align		4
        /*0004*/ 	.word	0xffffffff
	.align		4
        /*0008*/ 	.word	0x00000000
	.align		4
        /*000c*/ 	.word	0xfffffffe
	.align		4
        /*0010*/ 	.word	0x00000000
	.align		4
        /*0014*/ 	.word	0xfffffffd
	.align		4
        /*0018*/ 	.word	0x00000000
	.align		4
        /*001c*/ 	.word	0xfffffffc


//--------------------- .text._Z20Calculate_CumulativePdiiS_Pi --------------------------
	.section	.text._Z20Calculate_CumulativePdiiS_Pi,"ax",@progbits
	.align	128
        .global         _Z20Calculate_CumulativePdiiS_Pi
        .type           _Z20Calculate_CumulativePdiiS_Pi,@function
        .size           _Z20Calculate_CumulativePdiiS_Pi,(.L_x_21 - _Z20Calculate_CumulativePdiiS_Pi)
        .other          _Z20Calculate_CumulativePdiiS_Pi,@"STO_CUDA_ENTRY STV_DEFAULT"
_Z20Calculate_CumulativePdiiS_Pi:
.text._Z20Calculate_CumulativePdiiS_Pi:
[----:B------:R-:W-:Y:S01]  /*0000*/  LDC R1, c[0x0][0x37c] ;  /* 0x0000df00ff017b82 */ /* 0x000fe20000000800 */
[----:B------:R-:W0:Y:S07]  /*0010*/  S2R R0, SR_TID.X ;  /* 0x0000000000007919 */ /* 0x000e2e0000002100 */
[----:B------:R-:W1:Y:S01]  /*0020*/  S2UR UR5, SR_CTAID.X ;  /* 0x00000000000579c3 */ /* 0x000e620000002500 */
[----:B------:R-:W1:Y:S01]  /*0030*/  LDCU UR4, c[0x0][0x360] ;  /* 0x00006c00ff0477ac */ /* 0x000e620008000800 */
[----:B------:R-:W-:Y:S01]  /*0040*/  BSSY.RECONVERGENT B0, `(.L_x_0) ;  /* 0x0000010000007945 */ /* 0x000fe20003800200 */
[----:B------:R-:W2:Y:S05]  /*0050*/  LDCU UR6, c[0x0][0x388] ;  /* 0x00007100ff0677ac */ /* 0x000eaa0008000800 */
[----:B------:R-:W3:Y:S01]  /*0060*/  LDC R3, c[0x0][0x38c] ;  /* 0x0000e300ff037b82 */ /* 0x000ee20000000800 */
[----:B------:R-:W4:Y:S01]  /*0070*/  LDCU.64 UR8, c[0x0][0x358] ;  /* 0x00006b00ff0877ac */ /* 0x000f220008000a00 */
[----:B--2---:R-:W-:Y:S01]  /*0080*/  MOV R23, UR6 ;  /* 0x0000000600177c02 */ /* 0x004fe20008000f00 */
[----:B-1----:R-:W-:-:S06]  /*0090*/  UIMAD UR5, UR5, UR4, URZ ;  /* 0x00000004050572a4 */ /* 0x002fcc000f8e02ff */
[----:B0-----:R-:W-:Y:S01]  /*00a0*/  VIADD R2, R0, UR5 ;  /* 0x0000000500027c36 */ /* 0x001fe20008000000 */
[----:B---3--:R-:W-:-:S04]  /*00b0*/  ISETP.GE.AND P1, PT, R3, 0x2, PT ;  /* 0x000000020300780c */ /* 0x008fc80003f26270 */
[----:B------:R-:W-:-:S13]  /*00c0*/  ISETP.GE.AND P0, PT, R2, R23, PT ;  /* 0x000000170200720c */ /* 0x000fda0003f06270 */
[----:B----4-:R-:W-:Y:S05]  /*00d0*/  @P0 BRA `(.L_x_1) ;  /* 0x0000000000180947 */ /* 0x010fea0003800000 */
[----:B------:R-:W0:Y:S08]  /*00e0*/  LDC.64 R4, c[0x0][0x380] ;  /* 0x0000e000ff047b82 */ /* 0x000e300000000a00 */
[----:B------:R-:W1:Y:S01]  /*00f0*/  LDC.64 R6, c[0x0][0x390] ;  /* 0x0000e400ff067b82 */ /* 0x000e620000000a00 */
[----:B0-----:R-:W-:-:S06]  /*0100*/  IMAD.WIDE R4, R2, 0x8, R4 ;  /* 0x0000000802047825 */ /* 0x001fcc00078e0204 */
[----:B------:R-:W2:Y:S01]  /*0110*/  LDG.E.64 R4, desc[UR8][R4.64] ;  /* 0x0000000804047981 */ /* 0x000ea2000c1e1b00 */
[----:B-1----:R-:W-:-:S05]  /*0120*/  IMAD.WIDE R6, R2, 0x8, R6 ;  /* 0x0000000802067825 */ /* 0x002fca00078e0206 */
[----:B--2---:R0:W-:Y:S02]  /*0130*/  STG.E.64 desc[UR8][R6.64], R4 ;  /* 0x0000000406007986 */ /* 0x0041e4000c101b08 */
.L_x_1:
[----:B------:R-:W-:Y:S05]  /*0140*/  BSYNC.RECONVERGENT B0 ;  /* 0x0000000000007941 */ /* 0x000fea0003800200 */
.L_x_0:
[----:B------:R-:W-:Y:S06]  /*0150*/  BAR.SYNC.DEFER_BLOCKING 0x0 ;  /* 0x0000000000007b1d */ /* 0x000fec0000010000 */
[----:B------:R-:W-:Y:S05]  /*0160*/  @!P1 EXIT ;  /* 0x000000000000994d */ /* 0x000fea0003800000 */
[C---:B------:R-:W-:Y:S01]  /*0170*/  ISETP.NE.AND P0, PT, R3.reuse, 0x2, PT ;  /* 0x000000020300780c */ /* 0x040fe20003f05270 */
[----:B------:R-:W-:Y:S01]  /*0180*/  UMOV UR4, 0x1 ;  /* 0x0000000100047882 */ /* 0x000fe20000000000 */
[----:B------:R-:W-:Y:S01]  /*0190*/  IADD3 R3, PT, PT, R3, -0x1, RZ ;  /* 0xffffffff03037810 */ /* 0x000fe20007ffe0ff */
[----:B0-----:R-:W-:-:S10]  /*01a0*/  VIADD R5, R23, 0xffffffff ;  /* 0xffffffff17057836 */ /* 0x001fd40000000000 */
[----:B------:R-:W-:Y:S05]  /*01b0*/  @!P0 BRA `(.L_x_2) ;  /* 0x0000000800208947 */ /* 0x000fea0003800000 */
[----:B------:R-:W0:Y:S01]  /*01c0*/  LDC R4, c[0x0][0x388] ;  /* 0x0000e200ff047b82 */ /* 0x000e220000000800 */
[----:B------:R-:W-:Y:S01]  /*01d0*/  LOP3.LUT R22, R3, 0xfffffffe, RZ, 0xc0, !PT ;  /* 0xfffffffe03167812 */ /* 0x000fe200078ec0ff */
[----:B------:R-:W-:Y:S01]  /*01e0*/  HFMA2 R8, -RZ, RZ, 0, 0 ;  /* 0x00000000ff087431 */ /* 0x000fe200000001ff */
[----:B------:R-:W-:Y:S01]  /*01f0*/  IADD3 R6, PT, PT, R23, UR5, R0 ;  /* 0x0000000517067c10 */ /* 0x000fe2000fffe000 */
[----:B------:R-:W-:Y:S01]  /*0200*/  IMAD.MOV.U32 R9, RZ, RZ, R2 ;  /* 0x000000ffff097224 */ /* 0x000fe200078e0002 */
[----:B------:R-:W-:Y:S01]  /*0210*/  IADD3 R22, PT, PT, -R22, RZ, RZ ;  /* 0x000000ff16167210 */ /* 0x000fe20007ffe1ff */
[----:B------:R-:W1:Y:S02]  /*0220*/  LDCU.64 UR10, c[0x0][0x390] ;  /* 0x00007200ff0a77ac */ /* 0x000e640008000a00 */
[----:B------:R-:W2:Y:S01]  /*0230*/  LDC R7, c[0x0][0x388] ;  /* 0x0000e200ff077b82 */ /* 0x000ea20000000800 */
[----:B------:R-:W-:Y:S01]  /*0240*/  UMOV UR6, 0x1 ;  /* 0x0000000100067882 */ /* 0x000fe20000000000 */
[----:B------:R-:W-:-:S06]  /*0250*/  UMOV UR4, URZ ;  /* 0x000000ff00047c82 */ /* 0x000fcc0008000000 */
[----:B------:R-:W3:Y:S08]  /*0260*/  LDC.64 R10, c[0x0][0x380] ;  /* 0x0000e000ff0a7b82 */ /* 0x000ef00000000a00 */
[----:B-1----:R-:W4:Y:S02]  /*0270*/  LDC.64 R12, c[0x0][0x398] ;  /* 0x0000e600ff0c7b82 */ /* 0x002f240000000a00 */
.L_x_10:
[----:B------:R-:W-:-:S13]  /*0280*/  ISETP.NE.AND P1, PT, R2, RZ, PT ;  /* 0x000000ff0200720c */ /* 0x000fda0003f25270 */
[----:B-1----:R-:W1:Y:S02]  /*0290*/  @!P1 LDC.64 R14, c[0x0][0x390] ;  /* 0x0000e400ff0e9b82 */ /* 0x002e640000000a00 */
[----:B-1----:R-:W-:-:S05]  /*02a0*/  @!P1 IMAD.WIDE R20, R8, 0x8, R14 ;  /* 0x0000000808149825 */ /* 0x002fca00078e020e */
[----:B------:R-:W5:Y:S04]  /*02b0*/  @!P1 LDG.E.64 R16, desc[UR8][R20.64] ;  /* 0x0000000814109981 */ /* 0x000f68000c1e1b00 */
[----:B------:R-:W5:Y:S01]  /*02c0*/  @!P1 LDG.E.64 R18, desc[UR8][R20.64+0x8] ;  /* 0x0000080814129981 */ /* 0x000f62000c1e1b00 */
[----:B------:R-:W-:Y:S01]  /*02d0*/  @!P1 IMAD.MOV.U32 R0, RZ, RZ, 0x1 ;  /* 0x00000001ff009424 */ /* 0x000fe200078e00ff */
[----:B------:R-:W-:Y:S01]  /*02e0*/  BSSY.RECONVERGENT B0, `(.L_x_3) ;  /* 0x000002d000007945 */ /* 0x000fe20003800200 */
[----:B0-----:R-:W-:Y:S01]  /*02f0*/  @!P1 MOV R23, R4 ;  /* 0x0000000400179202 */ /* 0x001fe20000000f00 */
[----:B-----5:R-:W-:-:S06]  /*0300*/  @!P1 DSETP.GEU.AND P0, PT, R16, R18, PT ;  /* 0x000000121000922a */ /* 0x020fcc0003f0e000 */
[----:B------:R-:W-:Y:S02]  /*0310*/  @!P1 FSEL R16, R16, R18, !P0 ;  /* 0x0000001210109208 */ /* 0x000fe40004000000 */
[----:B------:R-:W-:Y:S02]  /*0320*/  @!P1 FSEL R17, R17, R19, !P0 ;  /* 0x0000001311119208 */ /* 0x000fe40004000000 */
[----:B------:R-:W-:Y:S01]  /*0330*/  @!P1 SEL R0, R0, 0x2, !P0 ;  /* 0x0000000200009807 */ /* 0x000fe20004000000 */
[----:B------:R-:W-:Y:S06]  /*0340*/  @!P1 BRA `(.L_x_4) ;  /* 0x0000000000989947 */ /* 0x000fec0003800000 */
[----:B------:R-:W-:-:S13]  /*0350*/  ISETP.NE.AND P0, PT, R2, R5, PT ;  /* 0x000000050200720c */ /* 0x000fda0003f05270 */
[----:B------:R-:W-:Y:S05]  /*0360*/  @P0 BRA `(.L_x_5) ;  /* 0x0000000000380947 */ /* 0x000fea0003800000 */
[----:B------:R-:W-:Y:S01]  /*0370*/  MOV R15, UR11 ;  /* 0x0000000b000f7c02 */ /* 0x000fe20008000f00 */
[----:B------:R-:W-:-:S04]  /*0380*/  IMAD.U32 R14, RZ, RZ, UR10 ;  /* 0x0000000aff0e7e24 */ /* 0x000fc8000f8e00ff */
[----:B------:R-:W-:-:S05]  /*0390*/  IMAD.WIDE R20, R9, 0x8, R14 ;  /* 0x0000000809147825 */ /* 0x000fca00078e020e */
[----:B------:R-:W5:Y:S04]  /*03a0*/  LDG.E.64 R16, desc[UR8][R20.64+-0x8] ;  /* 0xfffff80814107981 */ /* 0x000f68000c1e1b00 */
[----:B------:R-:W5:Y:S01]  /*03b0*/  LDG.E.64 R18, desc[UR8][R20.64] ;  /* 0x0000000814127981 */ /* 0x000f62000c1e1b00 */
[----:B------:R-:W-:-:S06]  /*03c0*/  UIADD3 UR7, UPT, UPT, UR6, -0x1, URZ ;  /* 0xffffffff06077890 */ /* 0x000fcc000fffe0ff */
[----:B--2---:R-:W-:-:S05]  /*03d0*/  IMAD R24, R7, UR7, R2 ;  /* 0x0000000707187c24 */ /* 0x004fca000f8e0202 */
[----:B------:R-:W-:Y:S01]  /*03e0*/  IADD3 R23, PT, PT, R24, R7, RZ ;  /* 0x0000000718177210 */ /* 0x000fe20007ffe0ff */
[----:B-----5:R-:W-:-:S14]  /*03f0*/  DSETP.GEU.AND P0, PT, R16, R18, PT ;  /* 0x000000121000722a */ /* 0x020fdc0003f0e000 */
[----:B------:R-:W-:Y:S01]  /*0400*/  @!P0 IMAD.MOV.U32 R0, RZ, RZ, RZ ;  /* 0x000000ffff008224 */ /* 0x000fe200078e00ff */
[----:B------:R-:W-:Y:S01]  /*0410*/  @P0 MOV R17, R19 ;  /* 0x0000001300110202 */ /* 0x000fe20000000f00 */
[----:B------:R-:W-:Y:S02]  /*0420*/  @P0 IMAD.MOV.U32 R16, RZ, RZ, R18 ;  /* 0x000000ffff100224 */ /* 0x000fe400078e0012 */
[----:B------:R-:W-:Y:S01]  /*0430*/  @P0 IMAD.MOV.U32 R0, RZ, RZ, 0x1 ;  /* 0x00000001ff000424 */ /* 0x000fe200078e00ff */
[----:B------:R-:W-:Y:S06]  /*0440*/  BRA `(.L_x_4) ;  /* 0x0000000000587947 */ /* 0x000fec0003800000 */
.L_x_5:
[----:B------:R-:W-:Y:S01]  /*0450*/  MOV R14, UR10 ;  /* 0x0000000a000e7c02 */ /* 0x000fe20008000f00 */
[----:B------:R-:W-:-:S04]  /*0460*/  IMAD.U32 R15, RZ, RZ, UR11 ;  /* 0x0000000bff0f7e24 */ /* 0x000fc8000f8e00ff */
[----:B------:R-:W-:-:S05]  /*0470*/  IMAD.WIDE R24, R9, 0x8, R14 ;  /* 0x0000000809187825 */ /* 0x000fca00078e020e */
[----:B------:R-:W5:Y:S04]  /*0480*/  LDG.E.64 R16, desc[UR8][R24.64+-0x8] ;  /* 0xfffff80818107981 */ /* 0x000f68000c1e1b00 */
[----:B------:R-:W5:Y:S04]  /*0490*/  LDG.E.64 R18, desc[UR8][R24.64+0x8] ;  /* 0x0000080818127981 */ /* 0x000f68000c1e1b00 */
[----:B------:R-:W3:Y:S01]  /*04a0*/  LDG.E.64 R20, desc[UR8][R24.64] ;  /* 0x0000000818147981 */ /* 0x000ee2000c1e1b00 */
[----:B------:R-:W-:-:S06]  /*04b0*/  UIADD3 UR7, UPT, UPT, UR6, -0x1, URZ ;  /* 0xffffffff06077890 */ /* 0x000fcc000fffe0ff */
[----:B--2---:R-:W-:Y:S01]  /*04c0*/  IMAD R26, R7, UR7, R2 ;  /* 0x00000007071a7c24 */ /* 0x004fe2000f8e0202 */
[----:B-----5:R-:W-:-:S06]  /*04d0*/  DSETP.GTU.AND P0, PT, R16, R18, PT ;  /* 0x000000121000722a */ /* 0x020fcc0003f0c000 */
[----:B---3--:R-:W-:-:S14]  /*04e0*/  DSETP.GTU.OR P0, PT, R16, R20, P0 ;  /* 0x000000141000722a */ /* 0x008fdc000070c400 */
[----:B------:R-:W-:Y:S01]  /*04f0*/  @!P0 IADD3 R23, PT, PT, R26, R7, RZ ;  /* 0x000000071a178210 */ /* 0x000fe20007ffe0ff */
[----:B------:R-:W-:Y:S01]  /*0500*/  @!P0 IMAD.MOV.U32 R0, RZ, RZ, RZ ;  /* 0x000000ffff008224 */ /* 0x000fe200078e00ff */
[----:B------:R-:W-:Y:S06]  /*0510*/  @!P0 BRA `(.L_x_4) ;  /* 0x0000000000248947 */ /* 0x000fec0003800000 */
[----:B------:R-:W-:Y:S01]  /*0520*/  DSETP.GTU.AND P0, PT, R20, R18, PT ;  /* 0x000000121400722a */ /* 0x000fe20003f0c000 */
[----:B------:R-:W-:-:S05]  /*0530*/  IMAD.IADD R23, R26, 0x1, R7 ;  /* 0x000000011a177824 */ /* 0x000fca00078e0207 */
[----:B------:R-:W-:-:S14]  /*0540*/  DSETP.GTU.OR P0, PT, R20, R16, P0 ;  /* 0x000000101400722a */ /* 0x000fdc000070c400 */
[----:B------:R-:W-:Y:S01]  /*0550*/  @!P0 MOV R16, R20 ;  /* 0x0000001400108202 */ /* 0x000fe20000000f00 */
[----:B------:R-:W-:Y:S01]  /*0560*/  @!P0 IMAD.MOV.U32 R17, RZ, RZ, R21 ;  /* 0x000000ffff118224 */ /* 0x000fe200078e0015 */
[----:B------:R-:W-:Y:S01]  /*0570*/  @!P0 MOV R0, 0x1 ;  /* 0x0000000100008802 */ /* 0x000fe20000000f00 */
[----:B------:R-:W-:Y:S01]  /*0580*/  @P0 IMAD.MOV.U32 R17, RZ, RZ, R19 ;  /* 0x000000ffff110224 */ /* 0x000fe200078e0013 */
[----:B------:R-:W-:Y:S02]  /*0590*/  @P0 MOV R16, R18 ;  /* 0x0000001200100202 */ /* 0x000fe40000000f00 */
[----:B------:R-:W-:-:S07]  /*05a0*/  @P0 MOV R0, 0x2 ;  /* 0x0000000200000802 */ /* 0x000fce0000000f00 */
.L_x_4:
[----:B------:R-:W-:Y:S05]  /*05b0*/  BSYNC.RECONVERGENT B0 ;  /* 0x0000000000007941 */ /* 0x000fea0003800200 */
.L_x_3:
[----:B---3--:R-:W-:-:S05]  /*05c0*/  IMAD.WIDE R24, R23, 0x8, R10 ;  /* 0x0000000817187825 */ /* 0x008fca00078e020a */
[----:B------:R-:W3:Y:S01]  /*05d0*/  LDG.E.64 R18, desc[UR8][R24.64] ;  /* 0x0000000818127981 */ /* 0x000ee2000c1e1b00 */
[----:B------:R-:W-:Y:S01]  /*05e0*/  ISETP.NE.AND P0, PT, R2, RZ, PT ;  /* 0x000000ff0200720c */ /* 0x000fe20003f05270 */
[C---:B----4-:R-:W-:Y:S01]  /*05f0*/  IMAD.WIDE R20, R23.reuse, 0x4, R12 ;  /* 0x0000000417147825 */ /* 0x050fe200078e020c */
[----:B------:R-:W-:Y:S01]  /*0600*/  BSSY.RECONVERGENT B0, `(.L_x_6) ;  /* 0x000002f000007945 */ /* 0x000fe20003800200 */
[----:B---3--:R-:W-:Y:S02]  /*0610*/  DADD R16, R18, R16 ;  /* 0x0000000012107229 */ /* 0x008fe40000000010 */
[----:B------:R-:W-:-:S05]  /*0620*/  IMAD.WIDE R18, R23, 0x8, R14 ;  /* 0x0000000817127825 */ /* 0x000fca00078e020e */
[----:B------:R0:W-:Y:S04]  /*0630*/  STG.E.64 desc[UR8][R18.64], R16 ;  /* 0x0000001012007986 */ /* 0x0001e8000c101b08 */
[----:B------:R0:W-:Y:S01]  /*0640*/  STG.E desc[UR8][R20.64], R0 ;  /* 0x0000000014007986 */ /* 0x0001e2000c101908 */
[----:B------:R-:W-:Y:S06]  /*0650*/  BAR.SYNC.DEFER_BLOCKING 0x0 ;  /* 0x0000000000007b1d */ /* 0x000fec0000010000 */
[----:B------:R-:W-:Y:S05]  /*0660*/  @!P0 BRA `(.L_x_7) ;  /* 0x00000000007c8947 */ /* 0x000fea0003800000 */
[----:B------:R-:W-:Y:S01]  /*0670*/  ISETP.NE.AND P0, PT, R2, R5, PT ;  /* 0x000000050200720c */ /* 0x000fe20003f05270 */
[----:B--2---:R-:W-:-:S12]  /*0680*/  IMAD R26, R7, UR6, R2 ;  /* 0x00000006071a7c24 */ /* 0x004fd8000f8e0202 */
[----:B------:R-:W-:Y:S05]  /*0690*/  @!P0 BRA `(.L_x_8) ;  /* 0x0000000000488947 */ /* 0x000fea0003800000 */
[----:B------:R-:W-:-:S05]  /*06a0*/  IMAD.WIDE R24, R6, 0x8, R14 ;  /* 0x0000000806187825 */ /* 0x000fca00078e020e */
[----:B0-----:R-:W2:Y:S04]  /*06b0*/  LDG.E.64 R20, desc[UR8][R24.64+-0x8] ;  /* 0xfffff80818147981 */ /* 0x001ea8000c1e1b00 */
[----:B------:R-:W2:Y:S04]  /*06c0*/  LDG.E.64 R16, desc[UR8][R24.64] ;  /* 0x0000000818107981 */ /* 0x000ea8000c1e1b00 */
[----:B------:R-:W3:Y:S01]  /*06d0*/  LDG.E.64 R18, desc[UR8][R24.64+0x8] ;  /* 0x0000080818127981 */ /* 0x000ee2000c1e1b00 */
[----:B------:R-:W-:Y:S01]  /*06e0*/  IMAD.MOV.U32 R0, RZ, RZ, RZ ;  /* 0x000000ffff007224 */ /* 0x000fe200078e00ff */
[----:B--2---:R-:W-:-:S02]  /*06f0*/  DSETP.LE.AND P1, PT, R20, R16, PT ;  /* 0x000000101400722a */ /* 0x004fc40003f23000 */
[----:B---3--:R-:W-:-:S14]  /*0700*/  DSETP.GTU.AND P0, PT, R20, R18, PT ;  /* 0x000000121400722a */ /* 0x008fdc0003f0c000 */
[----:B------:R-:W-:Y:S05]  /*0710*/  @!P0 BRA P1, `(.L_x_9) ;  /* 0x0000000000748947 */ /* 0x000fea0000800000 */
[----:B------:R-:W-:Y:S01]  /*0720*/  DSETP.GTU.AND P0, PT, R16, R18, PT ;  /* 0x000000121000722a */ /* 0x000fe20003f0c000 */
[----:B------:R-:W-:-:S05]  /*0730*/  MOV R0, 0x2 ;  /* 0x0000000200007802 */ /* 0x000fca0000000f00 */
[----:B------:R-:W-:Y:S01]  /*0740*/  DSETP.GTU.OR P0, PT, R16, R20, P0 ;  /* 0x000000141000722a */ /* 0x000fe2000070c400 */
[----:B------:R-:W-:Y:S01]  /*0750*/  IMAD.MOV.U32 R20, RZ, RZ, R18 ;  /* 0x000000ffff147224 */ /* 0x000fe200078e0012 */
[----:B------:R-:W-:-:S12]  /*0760*/  MOV R21, R19 ;  /* 0x0000001300157202 */ /* 0x000fd80000000f00 */
[----:B------:R-:W-:Y:S05]  /*0770*/  @P0 BRA `(.L_x_9) ;  /* 0x00000000005c0947 */ /* 0x000fea0003800000 */
[----:B------:R-:W-:Y:S01]  /*0780*/  IMAD.MOV.U32 R20, RZ, RZ, R16 ;  /* 0x000000ffff147224 */ /* 0x000fe200078e0010 */
[----:B------:R-:W-:Y:S01]  /*0790*/  MOV R21, R17 ;  /* 0x0000001100157202 */ /* 0x000fe20000000f00 */
[----:B------:R-:W-:Y:S01]  /*07a0*/  IMAD.MOV.U32 R0, RZ, RZ, 0x1 ;  /* 0x00000001ff007424 */ /* 0x000fe200078e00ff */
[----:B------:R-:W-:Y:S06]  /*07b0*/  BRA `(.L_x_9) ;  /* 0x00000000004c7947 */ /* 0x000fec0003800000 */
.L_x_8:
[----:B0-----:R-:W-:-:S05]  /*07c0*/  IMAD.WIDE R18, R6, 0x8, R14 ;  /* 0x0000000806127825 */ /* 0x001fca00078e020e */
[----:B------:R-:W2:Y:S04]  /*07d0*/  LDG.E.64 R16, desc[UR8][R18.64+-0x8] ;  /* 0xfffff80812107981 */ /* 0x000ea8000c1e1b00 */
[----:B------:R-:W2:Y:S01]  /*07e0*/  LDG.E.64 R20, desc[UR8][R18.64] ;  /* 0x0000000812147981 */ /* 0x000ea2000c1e1b00 */
[----:B------:R-:W-:Y:S01]  /*07f0*/  MOV R0, 0x1 ;  /* 0x0000000100007802 */ /* 0x000fe20000000f00 */
[----:B--2---:R-:W-:-:S14]  /*0800*/  DSETP.GEU.AND P0, PT, R16, R20, PT ;  /* 0x000000141000722a */ /* 0x004fdc0003f0e000 */
[----:B------:R-:W-:Y:S05]  /*0810*/  @P0 BRA `(.L_x_9) ;  /* 0x0000000000340947 */ /* 0x000fea0003800000 */
[----:B------:R-:W-:Y:S01]  /*0820*/  IMAD.MOV.U32 R20, RZ, RZ, R16 ;  /* 0x000000ffff147224 */ /* 0x000fe200078e0010 */
[----:B------:R-:W-:Y:S01]  /*0830*/  MOV R21, R17 ;  /* 0x0000001100157202 */ /* 0x000fe20000000f00 */
[----:B------:R-:W-:Y:S01]  /*0840*/  IMAD.MOV.U32 R0, RZ, RZ, RZ ;  /* 0x000000ffff007224 */ /* 0x000fe200078e00ff */
[----:B------:R-:W-:Y:S06]  /*0850*/  BRA `(.L_x_9) ;  /* 0x0000000000247947 */ /* 0x000fec0003800000 */
.L_x_7:
[----:B------:R-:W-:-:S05]  /*0860*/  IMAD.WIDE R24, R4, 0x8, R14 ;  /* 0x0000000804187825 */ /* 0x000fca00078e020e */
[----:B0-----:R-:W3:Y:S04]  /*0870*/  LDG.E.64 R16, desc[UR8][R24.64] ;  /* 0x0000000818107981 */ /* 0x001ee8000c1e1b00 */
[----:B------:R-:W3:Y:S01]  /*0880*/  LDG.E.64 R18, desc[UR8][R24.64+0x8] ;  /* 0x0000080818127981 */ /* 0x000ee2000c1e1b00 */
[----:B------:R-:W-:Y:S01]  /*0890*/  MOV R0, 0x1 ;  /* 0x0000000100007802 */ /* 0x000fe20000000f00 */
[----:B------:R-:W-:Y:S01]  /*08a0*/  IMAD.MOV.U32 R26, RZ, RZ, R4 ;  /* 0x000000ffff1a7224 */ /* 0x000fe200078e0004 */
[----:B---3--:R-:W-:-:S06]  /*08b0*/  DSETP.GEU.AND P0, PT, R16, R18, PT ;  /* 0x000000121000722a */ /* 0x008fcc0003f0e000 */
[----:B------:R-:W-:Y:S02]  /*08c0*/  FSEL R20, R16, R18, !P0 ;  /* 0x0000001210147208 */ /* 0x000fe40004000000 */
[----:B------:R-:W-:Y:S02]  /*08d0*/  FSEL R21, R17, R19, !P0 ;  /* 0x0000001311157208 */ /* 0x000fe40004000000 */
[----:B------:R-:W-:-:S07]  /*08e0*/  SEL R0, R0, 0x2, !P0 ;  /* 0x0000000200007807 */ /* 0x000fce0004000000 */
.L_x_9:
[----:B------:R-:W-:Y:S05]  /*08f0*/  BSYNC.RECONVERGENT B0 ;  /* 0x0000000000007941 */ /* 0x000fea0003800200 */
.L_x_6:
[----:B--2---:R-:W-:-:S05]  /*0900*/  MOV R23, R7 ;  /* 0x0000000700177202 */ /* 0x004fca0000000f00 */
[----:B------:R-:W-:-:S04]  /*0910*/  IMAD.IADD R25, R26, 0x1, R23 ;  /* 0x000000011a197824 */ /* 0x000fc800078e0217 */
[----:B------:R-:W-:-:S05]  /*0920*/  IMAD.WIDE R18, R25, 0x8, R10 ;  /* 0x0000000819127825 */ /* 0x000fca00078e020a */
[----:B------:R-:W2:Y:S01]  /*0930*/  LDG.E.64 R16, desc[UR8][R18.64] ;  /* 0x0000000812107981 */ /* 0x000ea2000c1e1b00 */
[----:B------:R-:W-:Y:S01]  /*0940*/  IADD3 R22, PT, PT, R22, 0x2, RZ ;  /* 0x0000000216167810 */ /* 0x000fe20007ffe0ff */
[----:B------:R-:W-:Y:S01]  /*0950*/  UIADD3 UR6, UPT, UPT, UR6, 0x2, URZ ;  /* 0x0000000206067890 */ /* 0x000fe2000fffe0ff */
[C---:B------:R-:W-:Y:S01]  /*0960*/  IMAD R4, R23.reuse, 0x2, R4 ;  /* 0x0000000217047824 */ /* 0x040fe200078e0204 */
[----:B------:R-:W-:Y:S01]  /*0970*/  UIADD3 UR4, UPT, UPT, UR4, 0x2, URZ ;  /* 0x0000000204047890 */ /* 0x000fe2000fffe0ff */
[----:B------:R-:W-:Y:S01]  /*0980*/  ISETP.NE.AND P0, PT, R22, RZ, PT ;  /* 0x000000ff1600720c */ /* 0x000fe20003f05270 */
[C---:B------:R-:W-:Y:S01]  /*0990*/  IMAD R9, R23.reuse, 0x2, R9 ;  /* 0x0000000217097824 */ /* 0x040fe200078e0209 */
[C---:B------:R-:W-:Y:S02]  /*09a0*/  LEA R6, R23.reuse, R6, 0x1 ;  /* 0x0000000617067211 */ /* 0x040fe400078e08ff */
[----:B------:R-:W-:Y:S01]  /*09b0*/  LEA R8, R23, R8, 0x1 ;  /* 0x0000000817087211 */ /* 0x000fe200078e08ff */
[----:B--2---:R-:W-:Y:S01]  /*09c0*/  DADD R20, R16, R20 ;  /* 0x0000000010147229 */ /* 0x004fe20000000014 */
[----:B------:R-:W-:-:S04]  /*09d0*/  IMAD.WIDE R16, R25, 0x8, R14 ;  /* 0x0000000819107825 */ /* 0x000fc800078e020e */
[----:B------:R-:W-:Y:S02]  /*09e0*/  IMAD.WIDE R14, R25, 0x4, R12 ;  /* 0x00000004190e7825 */ /* 0x000fe400078e020c */
[----:B------:R1:W-:Y:S04]  /*09f0*/  STG.E.64 desc[UR8][R16.64], R20 ;  /* 0x0000001410007986 */ /* 0x0003e8000c101b08 */
[----:B------:R1:W-:Y:S01]  /*0a00*/  STG.E desc[UR8][R14.64], R0 ;  /* 0x000000000e007986 */ /* 0x0003e2000c101908 */
[----:B------:R-:W-:Y:S06]  /*0a10*/  BAR.SYNC.DEFER_BLOCKING 0x0 ;  /* 0x0000000000007b1d */ /* 0x000fec0000010000 */
[----:B------:R-:W-:Y:S05]  /*0a20*/  @P0 BRA `(.L_x_10) ;  /* 0xfffffff800140947 */ /* 0x000fea000383ffff */
[----:B------:R-:W-:-:S12]  /*0a30*/  UIADD3 UR4, UPT, UPT, UR4, 0x1, URZ ;  /* 0x0000000104047890 */ /* 0x000fd8000fffe0ff */
.L_x_2:
[----:B------:R-:W-:-:S04]  /*0a40*/  LOP3.LUT R3, R3, 0x1, RZ, 0xc0, !PT ;  /* 0x0000000103037812 */ /* 0x000fc800078ec0ff */
[----:B------:R-:W-:-:S13]  /*0a50*/  ISETP.NE.U32.AND P0, PT, R3, 0x1, PT ;  /* 0x000000010300780c */ /* 0x000fda0003f05070 */
[----:B------:R-:W-:Y:S05]  /*0a60*/  @P0 EXIT ;  /* 0x000000000000094d */ /* 0x000fea0003800000 */
[----:B------:R-:W-:Y:S01]  /*0a70*/  ISETP.NE.AND P0, PT, R2, RZ, PT ;  /* 0x000000ff0200720c */ /* 0x000fe20003f05270 */
[----:B------:R-:W-:-:S12]  /*0a80*/  BSSY.RECONVERGENT B0, `(.L_x_11) ;  /* 0x000003a000007945 */ /* 0x000fd80003800200 */
[----:B------:R-:W-:Y:S05]  /*0a90*/  @!P0 BRA `(.L_x_12) ;  /* 0x0000000000a88947 */ /* 0x000fea0003800000 */
[----:B------:R-:W-:-:S13]  /*0aa0*/  ISETP.NE.AND P0, PT, R2, R5, PT ;  /* 0x000000050200720c */ /* 0x000fda0003f05270 */
[----:B------:R-:W-:Y:S05]  /*0ab0*/  @!P0 BRA `(.L_x_13) ;  /* 0x0000000000648947 */ /* 0x000fea0003800000 */
[----:B------:R-:W0:Y:S01]  /*0ac0*/  LDCU.64 UR6, c[0x0][0x390] ;  /* 0x00007200ff0677ac */ /* 0x000e220008000a00 */
[----:B------:R-:W-:-:S06]  /*0ad0*/  UIADD3 UR5, UPT, UPT, UR4, -0x1, URZ ;  /* 0xffffffff04057890 */ /* 0x000fcc000fffe0ff */
[----:B-1----:R-:W-:Y:S01]  /*0ae0*/  IMAD R0, R23, UR5, R2 ;  /* 0x0000000517007c24 */ /* 0x002fe2000f8e0202 */
[----:B0-----:R-:W-:Y:S01]  /*0af0*/  MOV R5, UR7 ;  /* 0x0000000700057c02 */ /* 0x001fe20008000f00 */
[----:B------:R-:W-:-:S04]  /*0b00*/  IMAD.U32 R4, RZ, RZ, UR6 ;  /* 0x00000006ff047e24 */ /* 0x000fc8000f8e00ff */
[----:B------:R-:W-:-:S05]  /*0b10*/  IMAD.WIDE R6, R0, 0x8, R4 ;  /* 0x0000000800067825 */ /* 0x000fca00078e0204 */
[----:B------:R-:W2:Y:S04]  /*0b20*/  LDG.E.64 R8, desc[UR8][R6.64+-0x8] ;  /* 0xfffff80806087981 */ /* 0x000ea8000c1e1b00 */
[----:B------:R-:W2:Y:S04]  /*0b30*/  LDG.E.64 R10, desc[UR8][R6.64] ;  /* 0x00000008060a7981 */ /* 0x000ea8000c1e1b00 */
[----:B------:R-:W3:Y:S01]  /*0b40*/  LDG.E.64 R2, desc[UR8][R6.64+0x8] ;  /* 0x0000080806027981 */ /* 0x000ee2000c1e1b00 */
[C---:B--2---:R-:W-:Y:S02]  /*0b50*/  DSETP.LE.AND P1, PT, R8.reuse, R10, PT ;  /* 0x0000000a0800722a */ /* 0x044fe40003f23000 */
[----:B---3--:R-:W-:-:S14]  /*0b60*/  DSETP.GTU.AND P0, PT, R8, R2, PT ;  /* 0x000000020800722a */ /* 0x008fdc0003f0c000 */
[----:B------:R-:W-:Y:S05]  /*0b70*/  @!P0 BRA P1, `(.L_x_14) ;  /* 0x0000000000208947 */ /* 0x000fea0000800000 */
[----:B------:R-:W-:Y:S01]  /*0b80*/  DSETP.GTU.AND P0, PT, R10, R2, PT ;  /* 0x000000020a00722a */ /* 0x000fe20003f0c000 */
[----:B------:R-:W-:-:S05]  /*0b90*/  IADD3 R23, PT, PT, R0, R23, RZ ;  /* 0x0000001700177210 */ /* 0x000fca0007ffe0ff */
[----:B------:R-:W-:-:S14]  /*0ba0*/  DSETP.LE.AND P0, PT, R10, R8, !P0 ;  /* 0x000000080a00722a */ /* 0x000fdc0004703000 */
[----:B------:R-:W-:Y:S01]  /*0bb0*/  @!P0 IMAD.MOV.U32 R13, RZ, RZ, 0x2 ;  /* 0x00000002ff0d8424 */ /* 0x000fe200078e00ff */
[----:B------:R-:W-:Y:S01]  /*0bc0*/  @P0 MOV R3, R11 ;  /* 0x0000000b00030202 */ /* 0x000fe20000000f00 */
[----:B------:R-:W-:Y:S02]  /*0bd0*/  @P0 IMAD.MOV.U32 R2, RZ, RZ, R10 ;  /* 0x000000ffff020224 */ /* 0x000fe400078e000a */
[----:B------:R-:W-:Y:S01]  /*0be0*/  @P0 IMAD.MOV.U32 R13, RZ, RZ, 0x1 ;  /* 0x00000001ff0d0424 */ /* 0x000fe200078e00ff */
[----:B------:R-:W-:Y:S06]  /*0bf0*/  BRA `(.L_x_15) ;  /* 0x0000000000887947 */ /* 0x000fec0003800000 */
.L_x_14:
[----:B------:R-:W-:Y:S01]  /*0c00*/  IADD3 R23, PT, PT, R0, R23, RZ ;  /* 0x0000001700177210 */ /* 0x000fe20007ffe0ff */
[----:B------:R-:W-:Y:S01]  /*0c10*/  IMAD.MOV.U32 R2, RZ, RZ, R8 ;  /* 0x000000ffff027224 */ /* 0x000fe200078e0008 */
[----:B------:R-:W-:Y:S01]  /*0c20*/  MOV R3, R9 ;  /* 0x0000000900037202 */ /* 0x000fe20000000f00 */
[----:B------:R-:W-:Y:S01]  /*0c30*/  IMAD.MOV.U32 R13, RZ, RZ, RZ ;  /* 0x000000ffff0d7224 */ /* 0x000fe200078e00ff */
[----:B------:R-:W-:Y:S06]  /*0c40*/  BRA `(.L_x_15) ;  /* 0x0000000000747947 */ /* 0x000fec0003800000 */
.L_x_13:
[----:B------:R-:W0:Y:S01]  /*0c50*/  LDCU.64 UR6, c[0x0][0x390] ;  /* 0x00007200ff0677ac */ /* 0x000e220008000a00 */
[----:B------:R-:W-:-:S06]  /*0c60*/  UIADD3 UR5, UPT, UPT, UR4, -0x1, URZ ;  /* 0xffffffff04057890 */ /* 0x000fcc000fffe0ff */
[----:B-1----:R-:W-:Y:S01]  /*0c70*/  IMAD R0, R23, UR5, R2 ;  /* 0x0000000517007c24 */ /* 0x002fe2000f8e0202 */
[----:B0-----:R-:W-:Y:S01]  /*0c80*/  MOV R4, UR6 ;  /* 0x0000000600047c02 */ /* 0x001fe20008000f00 */
[----:B------:R-:W-:-:S04]  /*0c90*/  IMAD.U32 R5, RZ, RZ, UR7 ;  /* 0x00000007ff057e24 */ /* 0x000fc8000f8e00ff */
[----:B------:R-:W-:-:S05]  /*0ca0*/  IMAD.WIDE R6, R0, 0x8, R4 ;  /* 0x0000000800067825 */ /* 0x000fca00078e0204 */
[----:B------:R-:W2:Y:S04]  /*0cb0*/  LDG.E.64 R8, desc[UR8][R6.64+-0x8] ;  /* 0xfffff80806087981 */ /* 0x000ea8000c1e1b00 */
[----:B------:R-:W2:Y:S01]  /*0cc0*/  LDG.E.64 R2, desc[UR8][R6.64] ;  /* 0x0000000806027981 */ /* 0x000ea2000c1e1b00 */
[----:B------:R-:W-:Y:S01]  /*0cd0*/  IADD3 R23, PT, PT, R23, R0, RZ ;  /* 0x0000000017177210 */ /* 0x000fe20007ffe0ff */
[----:B--2---:R-:W-:-:S14]  /*0ce0*/  DSETP.GEU.AND P0, PT, R8, R2, PT ;  /* 0x000000020800722a */ /* 0x004fdc0003f0e000 */
[----:B------:R-:W-:Y:S01]  /*0cf0*/  @P0 MOV R13, 0x1 ;  /* 0x00000001000d0802 */ /* 0x000fe20000000f00 */
[----:B------:R-:W-:Y:S01]  /*0d00*/  @!P0 IMAD.MOV.U32 R2, RZ, RZ, R8 ;  /* 0x000000ffff028224 */ /* 0x000fe200078e0008 */
[----:B------:R-:W-:Y:S02]  /*0d10*/  @!P0 MOV R3, R9 ;  /* 0x0000000900038202 */ /* 0x000fe40000000f00 */
[----:B------:R-:W-:Y:S01]  /*0d20*/  @!P0 MOV R13, RZ ;  /* 0x000000ff000d8202 */ /* 0x000fe20000000f00 */
[----:B------:R-:W-:Y:S06]  /*0d30*/  BRA `(.L_x_15) ;  /* 0x0000000000387947 */ /* 0x000fec0003800000 */
.L_x_12:
[----:B------:R-:W0:Y:S01]  /*0d40*/  LDCU.64 UR6, c[0x0][0x390] ;  /* 0x00007200ff0677ac */ /* 0x000e220008000a00 */
[----:B------:R-:W-:-:S06]  /*0d50*/  UIADD3 UR5, UPT, UPT, UR4, -0x1, URZ ;  /* 0xffffffff04057890 */ /* 0x000fcc000fffe0ff */
[----:B------:R-:W-:Y:S01]  /*0d60*/  IMAD R7, R23, UR5, RZ ;  /* 0x0000000517077c24 */ /* 0x000fe2000f8e02ff */
[----:B0-----:R-:W-:Y:S01]  /*0d70*/  MOV R5, UR7 ;  /* 0x0000000700057c02 */ /* 0x001fe20008000f00 */
[----:B------:R-:W-:-:S04]  /*0d80*/  IMAD.U32 R4, RZ, RZ, UR6 ;  /* 0x00000006ff047e24 */ /* 0x000fc8000f8e00ff */
[----:B------:R-:W-:-:S05]  /*0d90*/  IMAD.WIDE R6, R7, 0x8, R4 ;  /* 0x0000000807067825 */ /* 0x000fca00078e0204 */
[----:B------:R-:W2:Y:S04]  /*0da0*/  LDG.E.64 R2, desc[UR8][R6.64] ;  /* 0x0000000806027981 */ /* 0x000ea8000c1e1b00 */
[----:B------:R-:W2:Y:S01]  /*0db0*/  LDG.E.64 R8, desc[UR8][R6.64+0x8] ;  /* 0x0000080806087981 */ /* 0x000ea2000c1e1b00 */
[----:B------:R-:W-:Y:S01]  /*0dc0*/  MOV R13, 0x1 ;  /* 0x00000001000d7802 */ /* 0x000fe20000000f00 */
[----:B------:R-:W-:Y:S01]  /*0dd0*/  IMAD R23, R23, UR4, RZ ;  /* 0x0000000417177c24 */ /* 0x000fe2000f8e02ff */
[----:B--2---:R-:W-:-:S06]  /*0de0*/  DSETP.GEU.AND P0, PT, R2, R8, PT ;  /* 0x000000080200722a */ /* 0x004fcc0003f0e000 */
[----:B------:R-:W-:Y:S02]  /*0df0*/  FSEL R2, R2, R8, !P0 ;  /* 0x0000000802027208 */ /* 0x000fe40004000000 */
[----:B------:R-:W-:Y:S02]  /*0e00*/  FSEL R3, R3, R9, !P0 ;  /* 0x0000000903037208 */ /* 0x000fe40004000000 */
[----:B------:R-:W-:-:S07]  /*0e10*/  SEL R13, R13, 0x2, !P0 ;  /* 0x000000020d0d7807 */ /* 0x000fce0004000000 */
.L_x_15:
[----:B------:R-:W-:Y:S05]  /*0e20*/  BSYNC.RECONVERGENT B0 ;  /* 0x0000000000007941 */ /* 0x000fea0003800200 */
.L_x_11:
[----:B------:R-:W0:Y:S08]  /*0e30*/  LDC.64 R6, c[0x0][0x380] ;  /* 0x0000e000ff067b82 */ /* 0x000e300000000a00 */
[----:B------:R-:W2:Y:S01]  /*0e40*/  LDC.64 R8, c[0x0][0x398] ;  /* 0x0000e600ff087b82 */ /* 0x000ea20000000a00 */
[----:B0-----:R-:W-:-:S06]  /*0e50*/  IMAD.WIDE R6, R23, 0x8, R6 ;  /* 0x0000000817067825 */ /* 0x001fcc00078e0206 */
[----:B------:R-:W3:Y:S01]  /*0e60*/  LDG.E.64 R6, desc[UR8][R6.64] ;  /* 0x0000000806067981 */ /* 0x000ee2000c1e1b00 */
[----:B------:R-:W-:-:S04]  /*0e70*/  IMAD.WIDE R4, R23, 0x8, R4 ;  /* 0x0000000817047825 */ /* 0x000fc800078e0204 */
[----:B--2---:R-:W-:Y:S01]  /*0e80*/  IMAD.WIDE R8, R23, 0x4, R8 ;  /* 0x0000000417087825 */ /* 0x004fe200078e0208 */
[----:B---3--:R-:W-:-:S07]  /*0e90*/  DADD R2, R6, R2 ;  /* 0x0000000006027229 */ /* 0x008fce0000000002 */
[----:B------:R-:W-:Y:S04]  /*0ea0*/  STG.E.64 desc[UR8][R4.64], R2 ;  /* 0x0000000204007986 */ /* 0x000fe8000c101b08 */
[----:B------:R-:W-:Y:S01]  /*0eb0*/  STG.E desc[UR8][R8.64], R13 ;  /* 0x0000000d08007986 */ /* 0x000fe2000c101908 */
[----:B------:R-:W-:Y:S06]  /*0ec0*/  BAR.SYNC.DEFER_BLOCKING 0x0 ;  /* 0x0000000000007b1d */ /* 0x000fec0000010000 */
[----:B------:R-:W-:Y:S05]  /*0ed0*/  EXIT ;  /* 0x000000000000794d */ /* 0x000fea0003800000 */
.L_x_16:
[----:B------:R-:W-:-:S00]  /*0ee0*/  BRA `(.L_x_16) ;  /* 0xfffffffc00fc7947 */ /* 0x000fc0000383ffff */
[----:B------:R-:W-:-:S00]  /*0ef0*/  NOP ;  /* 0x0000000000007918 */ /* 0x000fc00000000000 */
        /* <DEDUP_REMOVED lines=8> */
.L_x_21:


//--------------------- .text._Z18Convolution_KernelP6uchar3iiPfiS0_ --------------------------
	.section	.text._Z18Convolution_KernelP6uchar3iiPfiS0_,"ax",@progbits
	.align	128
        .global         _Z18Convolution_KernelP6uchar3iiPfiS0_
        .type           _Z18Convolution_KernelP6uchar3iiPfiS0_,@function
        .size           _Z18Convolution_KernelP6uchar3iiPfiS0_,(.L_x_22 - _Z18Convolution_KernelP6uchar3iiPfiS0_)
        .other          _Z18Convolution_KernelP6uchar3iiPfiS0_,@"STO_CUDA_ENTRY STV_DEFAULT"
_Z18Convolution_KernelP6uchar3iiPfiS0_:
.text._Z18Convolution_KernelP6uchar3iiPfiS0_:
[----:B------:R-:W-:Y:S01]  /*0000*/  LDC R1, c[0x0][0x37c] ;  /* 0x0000df00ff017b82 */ /* 0x000fe20000000800 */
[----:B------:R-:W0:Y:S07]  /*0010*/  S2R R0, SR_TID.Y ;  /* 0x0000000000007919 */ /* 0x000e2e0000002200 */
[----:B------:R-:W1:Y:S01]  /*0020*/  LDC R2, c[0x0][0x360] ;  /* 0x0000d800ff027b82 */ /* 0x000e620000000800 */
[----:B------:R-:W2:Y:S01]  /*0030*/  LDCU.64 UR4, c[0x0][0x388] ;  /* 0x00007100ff0477ac */ /* 0x000ea20008000a00 */
[----:B------:R-:W1:Y:S06]  /*0040*/  S2R R9, SR_TID.X ;  /* 0x0000000000097919 */ /* 0x000e6c0000002100 */
[----:B------:R-:W0:Y:S08]  /*0050*/  S2UR UR7, SR_CTAID.Y ;  /* 0x00000000000779c3 */ /* 0x000e300000002600 */
[----:B------:R-:W0:Y:S08]  /*0060*/  LDC R3, c[0x0][0x364] ;  /* 0x0000d900ff037b82 */ /* 0x000e300000000800 */
[----:B------:R-:W1:Y:S01]  /*0070*/  S2UR UR6, SR_CTAID.X ;  /* 0x00000000000679c3 */ /* 0x000e620000002500 */
[----:B0-----:R-:W-:-:S05]  /*0080*/  IMAD R0, R3, UR7, R0 ;  /* 0x0000000703007c24 */ /* 0x001fca000f8e0200 */
[----:B--2---:R-:W-:Y:S01]  /*0090*/  ISETP.GE.AND P0, PT, R0, UR4, PT ;  /* 0x0000000400007c0c */ /* 0x004fe2000bf06270 */
[----:B-1----:R-:W-:-:S05]  /*00a0*/  IMAD R9, R2, UR6, R9 ;  /* 0x0000000602097c24 */ /* 0x002fca000f8e0209 */
[----:B------:R-:W-:-:S13]  /*00b0*/  ISETP.GE.OR P0, PT, R9, UR5, P0 ;  /* 0x0000000509007c0c */ /* 0x000fda0008706670 */
[----:B------:R-:W-:Y:S05]  /*00c0*/  @P0 EXIT ;  /* 0x000000000000094d */ /* 0x000fea0003800000 */
[----:B------:R-:W0:Y:S01]  /*00d0*/  LDCU UR6, c[0x0][0x398] ;  /* 0x00007300ff0677ac */ /* 0x000e220008000800 */
[----:B------:R-:W-:Y:S01]  /*00e0*/  CS2R R20, SRZ ;  /* 0x0000000000147805 */ /* 0x000fe2000001ff00 */
[----:B------:R-:W-:Y:S01]  /*00f0*/  IMAD.MOV.U32 R22, RZ, RZ, RZ ;  /* 0x000000ffff167224 */ /* 0x000fe200078e00ff */
[----:B------:R-:W1:Y:S01]  /*0100*/  LDCU.64 UR10, c[0x0][0x358] ;  /* 0x00006b00ff0a77ac */ /* 0x000e620008000a00 */
[----:B0-----:R-:W-:-:S05]  /*0110*/  IMAD.U32 R13, RZ, RZ, UR6 ;  /* 0x00000006ff0d7e24 */ /* 0x001fca000f8e00ff */
[----:B------:R-:W-:-:S13]  /*0120*/  ISETP.NE.AND P0, PT, R13, RZ, PT ;  /* 0x000000ff0d00720c */ /* 0x000fda0003f05270 */
[----:B-1----:R-:W-:Y:S05]  /*0130*/  @!P0 BRA `(.L_x_17) ;  /* 0x0000000c00c08947 */ /* 0x002fea0003800000 */
[CC--:B------:R-:W-:Y:S01]  /*0140*/  IMAD R2, R13.reuse, R13.reuse, RZ ;  /* 0x0000000d0d027224 */ /* 0x0c0fe200078e02ff */
[----:B------:R-:W-:Y:S01]  /*0150*/  UIADD3 UR8, UPT, UPT, UR4, -0x1, URZ ;  /* 0xffffffff04087890 */ /* 0x000fe2000fffe0ff */
[----:B------:R-:W-:Y:S01]  /*0160*/  CS2R R20, SRZ ;  /* 0x0000000000147805 */ /* 0x000fe2000001ff00 */
[----:B------:R-:W-:Y:S01]  /*0170*/  UIADD3 UR9, UPT, UPT, UR5, -0x1, URZ ;  /* 0xffffffff05097890 */ /* 0x000fe2000fffe0ff */
[----:B------:R-:W-:Y:S01]  /*0180*/  IMAD.MOV.U32 R11, RZ, RZ, RZ ;  /* 0x000000ffff0b7224 */ /* 0x000fe200078e00ff */
[C---:B------:R-:W-:Y:S01]  /*0190*/  ISETP.GE.U32.AND P1, PT, R2.reuse, 0x4, PT ;  /* 0x000000040200780c */ /* 0x040fe20003f26070 */
[----:B------:R-:W-:Y:S01]  /*01a0*/  IMAD.MOV.U32 R22, RZ, RZ, RZ ;  /* 0x000000ffff167224 */ /* 0x000fe200078e00ff */
[----:B------:R-:W-:Y:S02]  /*01b0*/  VIMNMX.U32 R6, PT, PT, R2, 0x1, !PT ;  /* 0x0000000102067848 */ /* 0x000fe40007fe0000 */
[----:B------:R-:W-:Y:S02]  /*01c0*/  LEA.HI R2, R13, R13, RZ, 0x1 ;  /* 0x0000000d0d027211 */ /* 0x000fe400078f08ff */
[----:B------:R-:W-:-:S02]  /*01d0*/  LOP3.LUT R3, R6, 0x1, RZ, 0xc0, !PT ;  /* 0x0000000106037812 */ /* 0x000fc400078ec0ff */
[----:B------:R-:W-:Y:S02]  /*01e0*/  SHF.R.S32.HI R2, RZ, 0x1, R2 ;  /* 0x00000001ff027819 */ /* 0x000fe40000011402 */
[----:B------:R-:W-:-:S03]  /*01f0*/  ISETP.NE.U32.AND P0, PT, R3, 0x1, PT ;  /* 0x000000010300780c */ /* 0x000fc60003f05070 */
[--C-:B------:R-:W-:Y:S02]  /*0200*/  IMAD.IADD R10, R9, 0x1, -R2.reuse ;  /* 0x00000001090a7824 */ /* 0x100fe400078e0a02 */
[----:B------:R-:W-:Y:S01]  /*0210*/  IMAD.IADD R12, R0, 0x1, -R2 ;  /* 0x00000001000c7824 */ /* 0x000fe200078e0a02 */
[----:B------:R-:W-:Y:S07]  /*0220*/  @!P1 BRA `(.L_x_18) ;  /* 0x0000000800c09947 */ /* 0x000fee0003800000 */
[----:B------:R-:W-:Y:S01]  /*0230*/  IABS R16, R13 ;  /* 0x0000000d00107213 */ /* 0x000fe20000000000 */
[----:B------:R-:W0:Y:S01]  /*0240*/  LDCU.64 UR4, c[0x0][0x390] ;  /* 0x00007200ff0477ac */ /* 0x000e220008000a00 */
[----:B------:R-:W1:Y:S01]  /*0250*/  LDC R13, c[0x0][0x398] ;  /* 0x0000e600ff0d7b82 */ /* 0x000e620000000800 */
[----:B------:R-:W-:Y:S01]  /*0260*/  LOP3.LUT R11, R6, 0xfffffffc, RZ, 0xc0, !PT ;  /* 0xfffffffc060b7812 */ /* 0x000fe200078ec0ff */
[----:B------:R-:W2:Y:S01]  /*0270*/  I2F.RP R7, R16 ;  /* 0x0000001000077306 */ /* 0x000ea20000209400 */
[----:B------:R-:W-:Y:S01]  /*0280*/  IMAD.MOV.U32 R21, RZ, RZ, RZ ;  /* 0x000000ffff157224 */ /* 0x000fe200078e00ff */
[----:B------:R-:W3:Y:S01]  /*0290*/  LDCU.64 UR6, c[0x0][0x388] ;  /* 0x00007100ff0677ac */ /* 0x000ee20008000a00 */
[----:B------:R-:W-:-:S03]  /*02a0*/  IMAD.MOV.U32 R8, RZ, RZ, RZ ;  /* 0x000000ffff087224 */ /* 0x000fc600078e00ff */
[----:B------:R-:W4:Y:S02]  /*02b0*/  LDC.64 R2, c[0x0][0x380] ;  /* 0x0000e000ff027b82 */ /* 0x000f240000000a00 */
[----:B--2---:R-:W2:Y:S01]  /*02c0*/  MUFU.RCP R7, R7 ;  /* 0x0000000700077308 */ /* 0x004ea20000001000 */
[----:B0-----:R-:W-:-:S04]  /*02d0*/  UIADD3 UR4, UP0, UPT, UR4, 0x8, URZ ;  /* 0x0000000804047890 */ /* 0x001fc8000ff1e0ff */
[----:B------:R-:W-:Y:S01]  /*02e0*/  UIADD3.X UR5, UPT, UPT, URZ, UR5, URZ, UP0, !UPT ;  /* 0x00000005ff057290 */ /* 0x000fe200087fe4ff */
[----:B--2---:R-:W-:-:S04]  /*02f0*/  IADD3 R4, PT, PT, R7, 0xffffffe, RZ ;  /* 0x0ffffffe07047810 */ /* 0x004fc80007ffe0ff */
[----:B------:R0:W2:Y:S02]  /*0300*/  F2I.FTZ.U32.TRUNC.NTZ R5, R4 ;  /* 0x0000000400057305 */ /* 0x0000a4000021f000 */
[----:B0-----:R-:W-:Y:S02]  /*0310*/  IMAD.MOV.U32 R4, RZ, RZ, RZ ;  /* 0x000000ffff047224 */ /* 0x001fe400078e00ff */
[----:B--2---:R-:W-:-:S04]  /*0320*/  IMAD.MOV R17, RZ, RZ, -R5 ;  /* 0x000000ffff117224 */ /* 0x004fc800078e0a05 */
[----:B------:R-:W-:-:S04]  /*0330*/  IMAD R17, R17, R16, RZ ;  /* 0x0000001011117224 */ /* 0x000fc800078e02ff */
[----:B------:R-:W-:Y:S01]  /*0340*/  IMAD.HI.U32 R17, R5, R17, R4 ;  /* 0x0000001105117227 */ /* 0x000fe200078e0004 */
[----:B------:R-:W-:-:S03]  /*0350*/  MOV R5, UR5 ;  /* 0x0000000500057c02 */ /* 0x000fc60008000f00 */
[----:B-1-34-:R-:W-:-:S07]  /*0360*/  IMAD.U32 R4, RZ, RZ, UR4 ;  /* 0x00000004ff047e24 */ /* 0x01afce000f8e00ff */
.L_x_19:
[----:B------:R-:W-:Y:S01]  /*0370*/  IABS R6, R8 ;  /* 0x0000000800067213 */ /* 0x000fe20000000000 */
[----:B------:R-:W-:Y:S01]  /*0380*/  UMOV UR4, UR6 ;  /* 0x0000000600047c82 */ /* 0x000fe20008000000 */
[-C--:B------:R-:W-:Y:S01]  /*0390*/  IABS R19, R13.reuse ;  /* 0x0000000d00137213 */ /* 0x080fe20000000000 */
[----:B------:R-:W-:Y:S01]  /*03a0*/  UMOV UR5, UR7 ;  /* 0x0000000700057c82 */ /* 0x000fe20008000000 */
[----:B------:R-:W-:Y:S01]  /*03b0*/  LOP3.LUT R18, RZ, R13, RZ, 0x33, !PT ;  /* 0x0000000dff127212 */ /* 0x000fe200078e33ff */
[----:B------:R-:W-:Y:S01]  /*03c0*/  IMAD.HI.U32 R17, R17, R6, RZ ;  /* 0x0000000611117227 */ /* 0x000fe200078e00ff */
[----:B------:R-:W2:Y:S03]  /*03d0*/  LDG.E R23, desc[UR10][R4.64+-0x8] ;  /* 0xfffff80a04177981 */ /* 0x000ea6000c1e1900 */
[----:B------:R-:W-:-:S04]  /*03e0*/  IMAD.MOV R7, RZ, RZ, -R17 ;  /* 0x000000ffff077224 */ /* 0x000fc800078e0a11 */
[----:B------:R-:W-:Y:S01]  /*03f0*/  IMAD R7, R19, R7, R6 ;  /* 0x0000000713077224 */ /* 0x000fe200078e0206 */
[----:B------:R-:W-:-:S04]  /*0400*/  LOP3.LUT R6, R8, R13, RZ, 0x3c, !PT ;  /* 0x0000000d08067212 */ /* 0x000fc800078e3cff */
[----:B------:R-:W-:Y:S02]  /*0410*/  ISETP.GT.U32.AND P2, PT, R16, R7, PT ;  /* 0x000000071000720c */ /* 0x000fe40003f44070 */
[----:B------:R-:W-:-:S11]  /*0420*/  ISETP.GE.AND P3, PT, R6, RZ, PT ;  /* 0x000000ff0600720c */ /* 0x000fd60003f66270 */
[----:B------:R-:W-:Y:S02]  /*0430*/  @!P2 IMAD.IADD R7, R7, 0x1, -R19 ;  /* 0x000000010707a824 */ /* 0x000fe400078e0a13 */
[----:B------:R-:W-:-:S03]  /*0440*/  @!P2 VIADD R17, R17, 0x1 ;  /* 0x000000011111a836 */ /* 0x000fc60000000000 */
[----:B------:R-:W-:-:S13]  /*0450*/  ISETP.GE.U32.AND P1, PT, R7, R16, PT ;  /* 0x000000100700720c */ /* 0x000fda0003f26070 */
[----:B------:R-:W-:Y:S01]  /*0460*/  @P1 VIADD R17, R17, 0x1 ;  /* 0x0000000111111836 */ /* 0x000fe20000000000 */
[----:B------:R-:W-:-:S03]  /*0470*/  ISETP.NE.AND P1, PT, R13, RZ, PT ;  /* 0x000000ff0d00720c */ /* 0x000fc60003f25270 */
[----:B------:R-:W-:-:S05]  /*0480*/  @!P3 IMAD.MOV R17, RZ, RZ, -R17 ;  /* 0x000000ffff11b224 */ /* 0x000fca00078e0a11 */
[----:B------:R-:W-:-:S04]  /*0490*/  SEL R17, R18, R17, !P1 ;  /* 0x0000001112117207 */ /* 0x000fc80004800000 */
[----:B------:R-:W-:Y:S02]  /*04a0*/  IADD3 R7, PT, PT, -R17, RZ, RZ ;  /* 0x000000ff11077210 */ /* 0x000fe40007ffe1ff */
[----:B------:R-:W-:-:S03]  /*04b0*/  VIADDMNMX R17, R10, R17, RZ, !PT ;  /* 0x000000110a117246 */ /* 0x000fc600078001ff */
[----:B------:R-:W-:Y:S01]  /*04c0*/  IMAD R7, R13, R7, R8 ;  /* 0x000000070d077224 */ /* 0x000fe200078e0208 */
[----:B------:R-:W-:-:S04]  /*04d0*/  ISETP.GE.U32.AND P2, PT, R17, UR4, PT ;  /* 0x0000000411007c0c */ /* 0x000fc8000bf46070 */
[----:B------:R-:W-:Y:S02]  /*04e0*/  VIADDMNMX R7, R12, R7, RZ, !PT ;  /* 0x000000070c077246 */ /* 0x000fe400078001ff */
[----:B------:R-:W-:Y:S02]  /*04f0*/  SEL R17, R17, UR8, !P2 ;  /* 0x0000000811117c07 */ /* 0x000fe4000d000000 */
[----:B------:R-:W-:-:S04]  /*0500*/  ISETP.GE.AND P3, PT, R7, UR5, PT ;  /* 0x0000000507007c0c */ /* 0x000fc8000bf66270 */
[----:B------:R-:W-:-:S05]  /*0510*/  SEL R6, R7, UR9, !P3 ;  /* 0x0000000907067c07 */ /* 0x000fca000d800000 */
[----:B------:R-:W-:-:S04]  /*0520*/  IMAD R7, R17, UR4, R6 ;  /* 0x0000000411077c24 */ /* 0x000fc8000f8e0206 */
[----:B------:R-:W-:-:S05]  /*0530*/  IMAD.WIDE R6, R7, 0x3, R2 ;  /* 0x0000000307067825 */ /* 0x000fca00078e0202 */
[----:B------:R-:W3:Y:S04]  /*0540*/  LDG.E.U8 R24, desc[UR10][R6.64] ;  /* 0x0000000a06187981 */ /* 0x000ee8000c1e1100 */
[----:B------:R-:W4:Y:S04]  /*0550*/  LDG.E.U8 R16, desc[UR10][R6.64+0x1] ;  /* 0x0000010a06107981 */ /* 0x000f28000c1e1100 */
[----:B------:R0:W5:Y:S01]  /*0560*/  LDG.E.U8 R25, desc[UR10][R6.64+0x2] ;  /* 0x0000020a06197981 */ /* 0x000162000c1e1100 */
[----:B------:R-:W1:Y:S08]  /*0570*/  I2F.RP R27, R19 ;  /* 0x00000013001b7306 */ /* 0x000e700000209400 */
[----:B-1----:R-:W1:Y:S02]  /*0580*/  MUFU.RCP R27, R27 ;  /* 0x0000001b001b7308 */ /* 0x002e640000001000 */
[----:B-1----:R-:W-:-:S06]  /*0590*/  VIADD R14, R27, 0xffffffe ;  /* 0x0ffffffe1b0e7836 */ /* 0x002fcc0000000000 */
[----:B------:R1:W0:Y:S02]  /*05a0*/  F2I.FTZ.U32.TRUNC.NTZ R15, R14 ;  /* 0x0000000e000f7305 */ /* 0x000224000021f000 */
[----:B-1----:R-:W-:Y:S02]  /*05b0*/  IMAD.MOV.U32 R14, RZ, RZ, RZ ;  /* 0x000000ffff0e7224 */ /* 0x002fe400078e00ff */
[----:B0-----:R-:W-:-:S04]  /*05c0*/  IMAD.MOV R26, RZ, RZ, -R15 ;  /* 0x000000ffff1a7224 */ /* 0x001fc800078e0a0f */
[----:B------:R-:W-:Y:S02]  /*05d0*/  IMAD R17, R26, R19, RZ ;  /* 0x000000131a117224 */ /* 0x000fe400078e02ff */
[----:B------:R-:W-:Y:S02]  /*05e0*/  VIADD R26, R8, 0x1 ;  /* 0x00000001081a7836 */ /* 0x000fe40000000000 */
[----:B------:R-:W-:-:S03]  /*05f0*/  IMAD.HI.U32 R17, R15, R17, R14 ;  /* 0x000000110f117227 */ /* 0x000fc600078e000e */
[----:B------:R-:W-:-:S05]  /*0600*/  IABS R28, R26 ;  /* 0x0000001a001c7213 */ /* 0x000fca0000000000 */
[----:B------:R-:W-:Y:S01]  /*0610*/  IMAD.HI.U32 R6, R17, R28, RZ ;  /* 0x0000001c11067227 */ /* 0x000fe200078e00ff */
[----:B---3--:R-:W-:-:S03]  /*0620*/  I2FP.F32.U32 R7, R24 ;  /* 0x0000001800077245 */ /* 0x008fc60000201000 */
[----:B------:R-:W-:Y:S01]  /*0630*/  VIADD R24, R8, 0x2 ;  /* 0x0000000208187836 */ /* 0x000fe20000000000 */
[----:B----4-:R-:W-:Y:S02]  /*0640*/  I2FP.F32.U32 R14, R16 ;  /* 0x00000010000e7245 */ /* 0x010fe40000201000 */
[----:B-----5:R-:W-:-:S03]  /*0650*/  I2FP.F32.U32 R16, R25 ;  /* 0x0000001900107245 */ /* 0x020fc60000201000 */
[----:B--2---:R-:W-:Y:S01]  /*0660*/  FFMA R14, R23, R14, R22 ;  /* 0x0000000e170e7223 */ /* 0x004fe20000000016 */
[----:B------:R-:W-:Y:S01]  /*0670*/  IABS R22, R24 ;  /* 0x0000001800167213 */ /* 0x000fe20000000000 */
[----:B------:R-:W-:Y:S01]  /*0680*/  FFMA R20, R7, R23, R20 ;  /* 0x0000001707147223 */ /* 0x000fe20000000014 */
[----:B------:R-:W-:Y:S01]  /*0690*/  FFMA R15, R23, R16, R21 ;  /* 0x00000010170f7223 */ /* 0x000fe20000000015 */
[----:B------:R-:W-:Y:S02]  /*06a0*/  IADD3 R21, PT, PT, -R6, RZ, RZ ;  /* 0x000000ff06157210 */ /* 0x000fe40007ffe1ff */
[----:B------:R-:W-:-:S04]  /*06b0*/  IMAD.HI.U32 R7, R17, R22, RZ ;  /* 0x0000001611077227 */ /* 0x000fc800078e00ff */
[----:B------:R-:W-:Y:S02]  /*06c0*/  IMAD R21, R19, R21, R28 ;  /* 0x0000001513157224 */ /* 0x000fe400078e021c */
[----:B------:R-:W-:Y:S02]  /*06d0*/  IMAD.MOV.U32 R16, RZ, RZ, R19 ;  /* 0x000000ffff107224 */ /* 0x000fe400078e0013 */
[----:B------:R-:W-:-:S03]  /*06e0*/  IMAD.MOV R23, RZ, RZ, -R7 ;  /* 0x000000ffff177224 */ /* 0x000fc600078e0a07 */
[----:B------:R-:W-:Y:S01]  /*06f0*/  ISETP.GT.U32.AND P6, PT, R16, R21, PT ;  /* 0x000000151000720c */ /* 0x000fe20003fc4070 */
[----:B------:R-:W-:-:S05]  /*0700*/  IMAD R23, R19, R23, R22 ;  /* 0x0000001713177224 */ /* 0x000fca00078e0216 */
[----:B------:R-:W-:Y:S01]  /*0710*/  ISETP.GT.U32.AND P2, PT, R16, R23, PT ;  /* 0x000000171000720c */ /* 0x000fe20003f44070 */
[----:B------:R-:W-:-:S05]  /*0720*/  VIADD R22, R8, 0x3 ;  /* 0x0000000308167836 */ /* 0x000fca0000000000 */
[----:B------:R-:W-:Y:S01]  /*0730*/  IABS R28, R22 ;  /* 0x00000016001c7213 */ /* 0x000fe20000000000 */
[----:B------:R-:W-:-:S05]  /*0740*/  @!P6 IMAD.IADD R21, R21, 0x1, -R19 ;  /* 0x000000011515e824 */ /* 0x000fca00078e0a13 */
[----:B------:R-:W-:Y:S01]  /*0750*/  ISETP.GE.U32.AND P5, PT, R21, R16, PT ;  /* 0x000000101500720c */ /* 0x000fe20003fa6070 */
[----:B------:R-:W-:Y:S02]  /*0760*/  @!P2 IMAD.IADD R23, R23, 0x1, -R19 ;  /* 0x000000011717a824 */ /* 0x000fe400078e0a13 */
[----:B------:R-:W-:-:S03]  /*0770*/  IMAD.HI.U32 R21, R17, R28, RZ ;  /* 0x0000001c11157227 */ /* 0x000fc600078e00ff */
[----:B------:R-:W-:Y:S02]  /*0780*/  ISETP.GE.U32.AND P3, PT, R23, R16, PT ;  /* 0x000000101700720c */ /* 0x000fe40003f66070 */
[----:B------:R-:W-:-:S05]  /*0790*/  IADD3 R23, PT, PT, -R21, RZ, RZ ;  /* 0x000000ff15177210 */ /* 0x000fca0007ffe1ff */
[----:B------:R-:W-:-:S05]  /*07a0*/  IMAD R23, R19, R23, R28 ;  /* 0x0000001713177224 */ /* 0x000fca00078e021c */
[----:B------:R-:W-:Y:S01]  /*07b0*/  ISETP.GT.U32.AND P4, PT, R16, R23, PT ;  /* 0x000000171000720c */ /* 0x000fe20003f84070 */
[----:B------:R-:W-:-:S12]  /*07c0*/  @!P6 VIADD R6, R6, 0x1 ;  /* 0x000000010606e836 */ /* 0x000fd80000000000 */
[----:B------:R-:W-:Y:S01]  /*07d0*/  @!P4 IMAD.IADD R23, R23, 0x1, -R19 ;  /* 0x000000011717c824 */ /* 0x000fe200078e0a13 */
[----:B------:R-:W-:-:S04]  /*07e0*/  LOP3.LUT R19, R26, R13, RZ, 0x3c, !PT ;  /* 0x0000000d1a137212 */ /* 0x000fc800078e3cff */
[----:B------:R-:W-:Y:S01]  /*07f0*/  ISETP.GE.AND P6, PT, R19, RZ, PT ;  /* 0x000000ff1300720c */ /* 0x000fe20003fc6270 */
[----:B------:R-:W-:-:S12]  /*0800*/  @P5 VIADD R6, R6, 0x1 ;  /* 0x0000000106065836 */ /* 0x000fd80000000000 */
[----:B------:R-:W-:-:S05]  /*0810*/  @!P6 IMAD.MOV R6, RZ, RZ, -R6 ;  /* 0x000000ffff06e224 */ /* 0x000fca00078e0a06 */
[----:B------:R-:W-:Y:S02]  /*0820*/  SEL R19, R18, R6, !P1 ;  /* 0x0000000612137207 */ /* 0x000fe40004800000 */
[----:B------:R-:W-:-:S03]  /*0830*/  ISETP.GE.U32.AND P6, PT, R23, R16, PT ;  /* 0x000000101700720c */ /* 0x000fc60003fc6070 */
[----:B------:R-:W-:-:S04]  /*0840*/  IMAD.MOV R6, RZ, RZ, -R19 ;  /* 0x000000ffff067224 */ /* 0x000fc800078e0a13 */
[----:B------:R-:W-:Y:S01]  /*0850*/  IMAD R23, R13, R6, R26 ;  /* 0x000000060d177224 */ /* 0x000fe200078e021a */
[----:B------:R-:W-:Y:S01]  /*0860*/  LOP3.LUT R6, R24, R13, RZ, 0x3c, !PT ;  /* 0x0000000d18067212 */ /* 0x000fe200078e3cff */
[----:B------:R-:W-:-:S03]  /*0870*/  @!P4 VIADD R21, R21, 0x1 ;  /* 0x000000011515c836 */ /* 0x000fc60000000000 */
[----:B------:R-:W-:Y:S02]  /*0880*/  VIADDMNMX R23, R12, R23, RZ, !PT ;  /* 0x000000170c177246 */ /* 0x000fe400078001ff */
[----:B------:R-:W-:Y:S02]  /*0890*/  LOP3.LUT R25, R22, R13, RZ, 0x3c, !PT ;  /* 0x0000000d16197212 */ /* 0x000fe400078e3cff */
[C---:B------:R-:W-:Y:S02]  /*08a0*/  ISETP.GE.AND P4, PT, R23.reuse, UR5, PT ;  /* 0x0000000517007c0c */ /* 0x040fe4000bf86270 */
[----:B------:R-:W-:Y:S02]  /*08b0*/  VIADDMNMX R19, R10, R19, RZ, !PT ;  /* 0x000000130a137246 */ /* 0x000fe400078001ff */
[----:B------:R-:W-:Y:S02]  /*08c0*/  ISETP.GE.AND P5, PT, R6, RZ, PT ;  /* 0x000000ff0600720c */ /* 0x000fe40003fa6270 */
[----:B------:R-:W-:-:S02]  /*08d0*/  SEL R6, R23, UR9, !P4 ;  /* 0x0000000917067c07 */ /* 0x000fc4000e000000 */
[----:B------:R-:W-:Y:S01]  /*08e0*/  @!P2 IADD3 R7, PT, PT, R7, 0x1, RZ ;  /* 0x000000010707a810 */ /* 0x000fe20007ffe0ff */
[----:B------:R-:W-:Y:S01]  /*08f0*/  @P6 VIADD R21, R21, 0x1 ;  /* 0x0000000115156836 */ /* 0x000fe20000000000 */
[----:B------:R-:W-:Y:S01]  /*0900*/  ISETP.GE.AND P4, PT, R25, RZ, PT ;  /* 0x000000ff1900720c */ /* 0x000fe20003f86270 */
[----:B------:R-:W2:Y:S01]  /*0910*/  LDG.E R23, desc[UR10][R4.64+-0x4] ;  /* 0xfffffc0a04177981 */ /* 0x000ea2000c1e1900 */
[----:B------:R-:W-:Y:S01]  /*0920*/  ISETP.GE.U32.AND P2, PT, R19, UR4, PT ;  /* 0x0000000413007c0c */ /* 0x000fe2000bf46070 */
[----:B------:R-:W-:-:S03]  /*0930*/  @P3 VIADD R7, R7, 0x1 ;  /* 0x0000000107073836 */ /* 0x000fc60000000000 */
[----:B------:R-:W-:Y:S01]  /*0940*/  SEL R19, R19, UR8, !P2 ;  /* 0x0000000813137c07 */ /* 0x000fe2000d000000 */
[----:B------:R-:W-:Y:S02]  /*0950*/  IMAD.MOV.U32 R27, RZ, RZ, R7 ;  /* 0x000000ffff1b7224 */ /* 0x000fe400078e0007 */
[----:B------:R-:W-:Y:S02]  /*0960*/  IMAD.MOV.U32 R25, RZ, RZ, R21 ;  /* 0x000000ffff197224 */ /* 0x000fe400078e0015 */
[----:B------:R-:W-:Y:S01]  /*0970*/  IMAD R19, R19, UR4, R6 ;  /* 0x0000000413137c24 */ /* 0x000fe2000f8e0206 */
[----:B------:R-:W-:Y:S01]  /*0980*/  @!P5 IADD3 R27, PT, PT, -R27, RZ, RZ ;  /* 0x000000ff1b1bd210 */ /* 0x000fe20007ffe1ff */
[----:B------:R-:W-:Y:S02]  /*0990*/  @!P4 IMAD.MOV R25, RZ, RZ, -R25 ;  /* 0x000000ffff19c224 */ /* 0x000fe400078e0a19 */
[----:B------:R-:W-:Y:S01]  /*09a0*/  IMAD.WIDE R6, R19, 0x3, R2 ;  /* 0x0000000313067825 */ /* 0x000fe200078e0202 */
[----:B------:R-:W-:-:S02]  /*09b0*/  SEL R27, R18, R27, !P1 ;  /* 0x0000001b121b7207 */ /* 0x000fc40004800000 */
[----:B------:R-:W-:Y:S02]  /*09c0*/  SEL R25, R18, R25, !P1 ;  /* 0x0000001912197207 */ /* 0x000fe40004800000 */
[----:B------:R-:W3:Y:S04]  /*09d0*/  LDG.E.U8 R18, desc[UR10][R6.64+0x1] ;  /* 0x0000010a06127981 */ /* 0x000ee8000c1e1100 */
[----:B------:R-:W4:Y:S04]  /*09e0*/  LDG.E.U8 R19, desc[UR10][R6.64+0x2] ;  /* 0x0000020a06137981 */ /* 0x000f28000c1e1100 */
[----:B------:R0:W5:Y:S01]  /*09f0*/  LDG.E.U8 R21, desc[UR10][R6.64] ;  /* 0x0000000a06157981 */ /* 0x000162000c1e1100 */
[----:B------:R-:W-:-:S04]  /*0a00*/  IMAD.MOV R29, RZ, RZ, -R27 ;  /* 0x000000ffff1d7224 */ /* 0x000fc800078e0a1b */
[----:B------:R-:W-:Y:S02]  /*0a10*/  IMAD R29, R13, R29, R24 ;  /* 0x0000001d0d1d7224 */ /* 0x000fe400078e0218 */
[----:B------:R-:W-:Y:S01]  /*0a20*/  IMAD.MOV R24, RZ, RZ, -R25 ;  /* 0x000000ffff187224 */ /* 0x000fe200078e0a19 */
[----:B------:R-:W-:-:S03]  /*0a30*/  VIADDMNMX R27, R10, R27, RZ, !PT ;  /* 0x0000001b0a1b7246 */ /* 0x000fc600078001ff */
[----:B------:R-:W-:Y:S01]  /*0a40*/  IMAD R22, R13, R24, R22 ;  /* 0x000000180d167224 */ /* 0x000fe200078e0216 */
[----:B------:R-:W-:Y:S02]  /*0a50*/  VIADDMNMX R29, R12, R29, RZ, !PT ;  /* 0x0000001d0c1d7246 */ /* 0x000fe400078001ff */
[----:B------:R-:W-:Y:S02]  /*0a60*/  ISETP.GE.U32.AND P1, PT, R27, UR4, PT ;  /* 0x000000041b007c0c */ /* 0x000fe4000bf26070 */
[----:B------:R-:W-:Y:S02]  /*0a70*/  VIADDMNMX R25, R10, R25, RZ, !PT ;  /* 0x000000190a197246 */ /* 0x000fe400078001ff */
[----:B------:R-:W-:Y:S02]  /*0a80*/  VIADDMNMX R22, R12, R22, RZ, !PT ;  /* 0x000000160c167246 */ /* 0x000fe400078001ff */
[----:B------:R-:W-:Y:S02]  /*0a90*/  ISETP.GE.AND P2, PT, R29, UR5, PT ;  /* 0x000000051d007c0c */ /* 0x000fe4000bf46270 */
[----:B------:R-:W-:-:S02]  /*0aa0*/  SEL R27, R27, UR8, !P1 ;  /* 0x000000081b1b7c07 */ /* 0x000fc4000c800000 */
[----:B------:R-:W-:Y:S02]  /*0ab0*/  ISETP.GE.U32.AND P3, PT, R25, UR4, PT ;  /* 0x0000000419007c0c */ /* 0x000fe4000bf66070 */
[C---:B------:R-:W-:Y:S02]  /*0ac0*/  ISETP.GE.AND P1, PT, R22.reuse, UR5, PT ;  /* 0x0000000516007c0c */ /* 0x040fe4000bf26270 */
[----:B0-----:R-:W-:Y:S02]  /*0ad0*/  SEL R6, R29, UR9, !P2 ;  /* 0x000000091d067c07 */ /* 0x001fe4000d000000 */
[----:B------:R-:W-:Y:S02]  /*0ae0*/  SEL R25, R25, UR8, !P3 ;  /* 0x0000000819197c07 */ /* 0x000fe4000d800000 */
[----:B------:R-:W-:Y:S01]  /*0af0*/  SEL R22, R22, UR9, !P1 ;  /* 0x0000000916167c07 */ /* 0x000fe2000c800000 */
[----:B------:R-:W-:-:S04]  /*0b00*/  IMAD R7, R27, UR4, R6 ;  /* 0x000000041b077c24 */ /* 0x000fc8000f8e0206 */
[----:B------:R-:W-:Y:S02]  /*0b10*/  IMAD R25, R25, UR4, R22 ;  /* 0x0000000419197c24 */ /* 0x000fe4000f8e0216 */
[----:B------:R-:W-:Y:S01]  /*0b20*/  IMAD.WIDE R6, R7, 0x3, R2 ;  /* 0x0000000307067825 */ /* 0x000fe200078e0202 */
[----:B---3--:R-:W-:-:S04]  /*0b30*/  I2FP.F32.U32 R22, R18 ;  /* 0x0000001200167245 */ /* 0x008fc80000201000 */
[----:B------:R-:W3:Y:S01]  /*0b40*/  LDG.E.U8 R18, desc[UR10][R6.64] ;  /* 0x0000000a06127981 */ /* 0x000ee2000c1e1100 */
[----:B----4-:R-:W-:Y:S01]  /*0b50*/  I2FP.F32.U32 R24, R19 ;  /* 0x0000001300187245 */ /* 0x010fe20000201000 */
[----:B--2---:R-:W-:Y:S01]  /*0b60*/  FFMA R19, R23, R22, R14 ;  /* 0x0000001617137223 */ /* 0x004fe2000000000e */
[----:B-----5:R-:W-:-:S03]  /*0b70*/  I2FP.F32.U32 R21, R21 ;  /* 0x0000001500157245 */ /* 0x020fc60000201000 */
[----:B------:R-:W-:Y:S01]  /*0b80*/  FFMA R22, R23, R24, R15 ;  /* 0x0000001817167223 */ /* 0x000fe2000000000f */
[----:B------:R-:W-:Y:S01]  /*0b90*/  IMAD.WIDE R14, R25, 0x3, R2 ;  /* 0x00000003190e7825 */ /* 0x000fe200078e0202 */
[----:B------:R-:W2:Y:S03]  /*0ba0*/  LDG.E R24, desc[UR10][R4.64+0x4] ;  /* 0x0000040a04187981 */ /* 0x000ea6000c1e1900 */
[----:B------:R-:W-:Y:S02]  /*0bb0*/  FFMA R20, R21, R23, R20 ;  /* 0x0000001715147223 */ /* 0x000fe40000000014 */
[----:B------:R-:W4:Y:S04]  /*0bc0*/  LDG.E.U8 R21, desc[UR10][R6.64+0x1] ;  /* 0x0000010a06157981 */ /* 0x000f28000c1e1100 */
[----:B------:R-:W5:Y:S04]  /*0bd0*/  LDG.E.U8 R25, desc[UR10][R6.64+0x2] ;  /* 0x0000020a06197981 */ /* 0x000f68000c1e1100 */
[----:B------:R0:W2:Y:S04]  /*0be0*/  LDG.E R23, desc[UR10][R4.64] ;  /* 0x0000000a04177981 */ /* 0x0000a8000c1e1900 */
[----:B------:R-:W2:Y:S04]  /*0bf0*/  LDG.E.U8 R27, desc[UR10][R14.64] ;  /* 0x0000000a0e1b7981 */ /* 0x000ea8000c1e1100 */
[----:B------:R-:W2:Y:S04]  /*0c00*/  LDG.E.U8 R26, desc[UR10][R14.64+0x1] ;  /* 0x0000010a0e1a7981 */ /* 0x000ea8000c1e1100 */
[----:B------:R-:W2:Y:S01]  /*0c10*/  LDG.E.U8 R28, desc[UR10][R14.64+0x2] ;  /* 0x0000020a0e1c7981 */ /* 0x000ea2000c1e1100 */
[----:B------:R-:W-:-:S05]  /*0c20*/  VIADD R8, R8, 0x4 ;  /* 0x0000000408087836 */ /* 0x000fca0000000000 */
[----:B------:R-:W-:Y:S02]  /*0c30*/  ISETP.NE.AND P1, PT, R8, R11, PT ;  /* 0x0000000b0800720c */ /* 0x000fe40003f25270 */
[----:B0-----:R-:W-:-:S05]  /*0c40*/  IADD3 R4, P2, PT, R4, 0x10, RZ ;  /* 0x0000001004047810 */ /* 0x001fca0007f5e0ff */
[----:B------:R-:W-:Y:S01]  /*0c50*/  IMAD.X R5, RZ, RZ, R5, P2 ;  /* 0x000000ffff057224 */ /* 0x000fe200010e0605 */
[----:B---3--:R-:W-:Y:S02]  /*0c60*/  I2FP.F32.U32 R29, R18 ;  /* 0x00000012001d7245 */ /* 0x008fe40000201000 */
[----:B----4-:R-:W-:Y:S02]  /*0c70*/  I2FP.F32.U32 R18, R21 ;  /* 0x0000001500127245 */ /* 0x010fe40000201000 */
[----:B-----5:R-:W-:Y:S01]  /*0c80*/  I2FP.F32.U32 R25, R25 ;  /* 0x0000001900197245 */ /* 0x020fe20000201000 */
[----:B--2---:R-:W-:Y:S02]  /*0c90*/  FFMA R21, R29, R23, R20 ;  /* 0x000000171d157223 */ /* 0x004fe40000000014 */
[C---:B------:R-:W-:Y:S02]  /*0ca0*/  FFMA R19, R23.reuse, R18, R19 ;  /* 0x0000001217137223 */ /* 0x040fe40000000013 */
[----:B------:R-:W-:Y:S01]  /*0cb0*/  FFMA R6, R23, R25, R22 ;  /* 0x0000001917067223 */ /* 0x000fe20000000016 */
[----:B------:R-:W-:-:S02]  /*0cc0*/  I2FP.F32.U32 R20, R27 ;  /* 0x0000001b00147245 */ /* 0x000fc40000201000 */
[----:B------:R-:W-:Y:S02]  /*0cd0*/  I2FP.F32.U32 R26, R26 ;  /* 0x0000001a001a7245 */ /* 0x000fe40000201000 */
[----:B------:R-:W-:Y:S01]  /*0ce0*/  I2FP.F32.U32 R7, R28 ;  /* 0x0000001c00077245 */ /* 0x000fe20000201000 */
[----:B------:R-:W-:Y:S02]  /*0cf0*/  FFMA R20, R20, R24, R21 ;  /* 0x0000001814147223 */ /* 0x000fe40000000015 */
[C---:B------:R-:W-:Y:S02]  /*0d00*/  FFMA R22, R24.reuse, R26, R19 ;  /* 0x0000001a18167223 */ /* 0x040fe40000000013 */
[----:B------:R-:W-:Y:S01]  /*0d10*/  FFMA R21, R24, R7, R6 ;  /* 0x0000000718157223 */ /* 0x000fe20000000006 */
[----:B------:R-:W-:Y:S06]  /*0d20*/  @P1 BRA `(.L_x_19) ;  /* 0xfffffff400901947 */ /* 0x000fec000383ffff */
.L_x_18:
[----:B------:R-:W-:Y:S05]  /*0d30*/  @P0 BRA `(.L_x_17) ;  /* 0x0000000000c00947 */ /* 0x000fea0003800000 */
[----:B------:R-:W-:Y:S01]  /*0d40*/  IABS R6, R13 ;  /* 0x0000000d00067213 */ /* 0x000fe20000000000 */
[----:B------:R-:W-:Y:S01]  /*0d50*/  IMAD.MOV.U32 R2, RZ, RZ, RZ ;  /* 0x000000ffff027224 */ /* 0x000fe200078e00ff */
[----:B------:R-:W-:Y:S02]  /*0d60*/  IABS R8, R11 ;  /* 0x0000000b00087213 */ /* 0x000fe40000000000 */
[----:B------:R-:W0:Y:S08]  /*0d70*/  I2F.RP R4, R6 ;  /* 0x0000000600047306 */ /* 0x000e300000209400 */
[----:B0-----:R-:W0:Y:S02]  /*0d80*/  MUFU.RCP R4, R4 ;  /* 0x0000000400047308 */ /* 0x001e240000001000 */
[----:B0-----:R-:W-:-:S06]  /*0d90*/  IADD3 R5, PT, PT, R4, 0xffffffe, RZ ;  /* 0x0ffffffe04057810 */ /* 0x001fcc0007ffe0ff */
[----:B------:R-:W0:Y:S02]  /*0da0*/  F2I.FTZ.U32.TRUNC.NTZ R3, R5 ;  /* 0x0000000500037305 */ /* 0x000e24000021f000 */
[----:B0-----:R-:W-:-:S04]  /*0db0*/  IMAD.MOV R7, RZ, RZ, -R3 ;  /* 0x000000ffff077224 */ /* 0x001fc800078e0a03 */
[----:B------:R-:W-:-:S04]  /*0dc0*/  IMAD R7, R7, R6, RZ ;  /* 0x0000000607077224 */ /* 0x000fc800078e02ff */
[----:B------:R-:W-:-:S04]  /*0dd0*/  IMAD.HI.U32 R2, R3, R7, R2 ;  /* 0x0000000703027227 */ /* 0x000fc800078e0002 */
[----:B------:R-:W-:-:S04]  /*0de0*/  IMAD.MOV.U32 R3, RZ, RZ, R8 ;  /* 0x000000ffff037224 */ /* 0x000fc800078e0008 */
[----:B------:R-:W-:-:S04]  /*0df0*/  IMAD.HI.U32 R2, R2, R3, RZ ;  /* 0x0000000302027227 */ /* 0x000fc800078e00ff */
[----:B------:R-:W-:-:S04]  /*0e00*/  IMAD.MOV R4, RZ, RZ, -R2 ;  /* 0x000000ffff047224 */ /* 0x000fc800078e0a02 */
[C---:B------:R-:W-:Y:S02]  /*0e10*/  IMAD R3, R6.reuse, R4, R3 ;  /* 0x0000000406037224 */ /* 0x040fe400078e0203 */
[----:B------:R-:W0:Y:S03]  /*0e20*/  LDC.64 R4, c[0x0][0x380] ;  /* 0x0000e000ff047b82 */ /* 0x000e260000000a00 */
[----:B------:R-:W-:-:S13]  /*0e30*/  ISETP.GT.U32.AND P1, PT, R6, R3, PT ;  /* 0x000000030600720c */ /* 0x000fda0003f24070 */
[----:B------:R-:W-:Y:S01]  /*0e40*/  @!P1 IMAD.IADD R3, R3, 0x1, -R6 ;  /* 0x0000000103039824 */ /* 0x000fe200078e0a06 */
[----:B------:R-:W-:Y:S02]  /*0e50*/  @!P1 IADD3 R2, PT, PT, R2, 0x1, RZ ;  /* 0x0000000102029810 */ /* 0x000fe40007ffe0ff */
[----:B------:R-:W-:Y:S02]  /*0e60*/  ISETP.NE.AND P1, PT, R13, RZ, PT ;  /* 0x000000ff0d00720c */ /* 0x000fe40003f25270 */
[----:B------:R-:W-:Y:S02]  /*0e70*/  ISETP.GE.U32.AND P0, PT, R3, R6, PT ;  /* 0x000000060300720c */ /* 0x000fe40003f06070 */
[----:B------:R-:W-:-:S04]  /*0e80*/  LOP3.LUT R3, R11, R13, RZ, 0x3c, !PT ;  /* 0x0000000d0b037212 */ /* 0x000fc800078e3cff */
[----:B------:R-:W-:-:S07]  /*0e90*/  ISETP.GE.AND P2, PT, R3, RZ, PT ;  /* 0x000000ff0300720c */ /* 0x000fce0003f46270 */
[----:B------:R-:W-:-:S04]  /*0ea0*/  @P0 VIADD R2, R2, 0x1 ;  /* 0x0000000102020836 */ /* 0x000fc80000000000 */
[----:B------:R-:W-:-:S04]  /*0eb0*/  IMAD.MOV.U32 R7, RZ, RZ, R2 ;  /* 0x000000ffff077224 */ /* 0x000fc800078e0002 */
[----:B------:R-:W-:Y:S01]  /*0ec0*/  @!P2 IMAD.MOV R7, RZ, RZ, -R7 ;  /* 0x000000ffff07a224 */ /* 0x000fe200078e0a07 */
[----:B------:R-:W-:-:S05]  /*0ed0*/  @!P1 LOP3.LUT R7, RZ, R13, RZ, 0x33, !PT ;  /* 0x0000000dff079212 */ /* 0x000fca00078e33ff */
[----:B------:R-:W-:Y:S01]  /*0ee0*/  IMAD.MOV R2, RZ, RZ, -R7 ;  /* 0x000000ffff027224 */ /* 0x000fe200078e0a07 */
[----:B------:R-:W-:-:S03]  /*0ef0*/  VIADDMNMX R7, R10, R7, RZ, !PT ;  /* 0x000000070a077246 */ /* 0x000fc600078001ff */
[----:B------:R-:W-:Y:S01]  /*0f00*/  IMAD R13, R13, R2, R11 ;  /* 0x000000020d0d7224 */ /* 0x000fe200078e020b */
[C---:B------:R-:W-:Y:S01]  /*0f10*/  ISETP.GE.U32.AND P0, PT, R7.reuse, UR4, PT ;  /* 0x0000000407007c0c */ /* 0x040fe2000bf06070 */
[----:B------:R-:W1:Y:S03]  /*0f20*/  LDC.64 R2, c[0x0][0x390] ;  /* 0x0000e400ff027b82 */ /* 0x000e660000000a00 */
[----:B------:R-:W-:Y:S02]  /*0f30*/  VIADDMNMX R13, R12, R13, RZ, !PT ;  /* 0x0000000d0c0d7246 */ /* 0x000fe400078001ff */
[----:B------:R-:W-:Y:S02]  /*0f40*/  SEL R7, R7, UR8, !P0 ;  /* 0x0000000807077c07 */ /* 0x000fe4000c000000 */
[----:B------:R-:W-:-:S04]  /*0f50*/  ISETP.GE.AND P1, PT, R13, UR5, PT ;  /* 0x000000050d007c0c */ /* 0x000fc8000bf26270 */
[----:B------:R-:W-:-:S05]  /*0f60*/  SEL R6, R13, UR9, !P1 ;  /* 0x000000090d067c07 */ /* 0x000fca000c800000 */
[----:B------:R-:W-:-:S04]  /*0f70*/  IMAD R7, R7, UR4, R6 ;  /* 0x0000000407077c24 */ /* 0x000fc8000f8e0206 */
[----:B0-----:R-:W-:-:S04]  /*0f80*/  IMAD.WIDE R4, R7, 0x3, R4 ;  /* 0x0000000307047825 */ /* 0x001fc800078e0204 */
[----:B-1----:R-:W-:Y:S01]  /*0f90*/  IMAD.WIDE.U32 R2, R11, 0x4, R2 ;  /* 0x000000040b027825 */ /* 0x002fe200078e0002 */
[----:B------:R-:W2:Y:S04]  /*0fa0*/  LDG.E.U8 R6, desc[UR10][R4.64] ;  /* 0x0000000a04067981 */ /* 0x000ea8000c1e1100 */
[----:B------:R-:W3:Y:S04]  /*0fb0*/  LDG.E.U8 R8, desc[UR10][R4.64+0x1] ;  /* 0x0000010a04087981 */ /* 0x000ee8000c1e1100 */
[----:B------:R-:W4:Y:S04]  /*0fc0*/  LDG.E.U8 R10, desc[UR10][R4.64+0x2] ;  /* 0x0000020a040a7981 */ /* 0x000f28000c1e1100 */
[----:B------:R-:W5:Y:S01]  /*0fd0*/  LDG.E R3, desc[UR10][R2.64] ;  /* 0x0000000a02037981 */ /* 0x000f62000c1e1900 */
[----:B--2---:R-:W-:-:S02]  /*0fe0*/  I2FP.F32.U32 R7, R6 ;  /* 0x0000000600077245 */ /* 0x004fc40000201000 */
[----:B---3--:R-:W-:Y:S02]  /*0ff0*/  I2FP.F32.U32 R8, R8 ;  /* 0x0000000800087245 */ /* 0x008fe40000201000 */
[----:B----4-:R-:W-:Y:S01]  /*1000*/  I2FP.F32.U32 R10, R10 ;  /* 0x0000000a000a7245 */ /* 0x010fe20000201000 */
[----:B-----5:R-:W-:Y:S02]  /*1010*/  FFMA R20, R7, R3, R20 ;  /* 0x0000000307147223 */ /* 0x020fe40000000014 */
[C---:B------:R-:W-:Y:S02]  /*1020*/  FFMA R22, R3.reuse, R8, R22 ;  /* 0x0000000803167223 */ /* 0x040fe40000000016 */
[----:B------:R-:W-:-:S07]  /*1030*/  FFMA R21, R3, R10, R21 ;  /* 0x0000000a03157223 */ /* 0x000fce0000000015 */
.L_x_17:
[----:B------:R-:W0:Y:S01]  /*1040*/  LDC.64 R2, c[0x0][0x3a0] ;  /* 0x0000e800ff027b82 */ /* 0x000e220000000a00 */
[----:B------:R-:W1:Y:S01]  /*1050*/  F2I.U32.TRUNC.NTZ R5, |R20| ;  /* 0x4000001400057305 */ /* 0x000e62000020f000 */
[----:B------:R-:W-:-:S07]  /*1060*/  IMAD R9, R9, UR4, R0 ;  /* 0x0000000409097c24 */ /* 0x000fce000f8e0200 */
[----:B------:R-:W2:Y:S08]  /*1070*/  F2I.U32.TRUNC.NTZ R7, |R22| ;  /* 0x4000001600077305 */ /* 0x000eb0000020f000 */
[----:B------:R-:W3:Y:S01]  /*1080*/  F2I.U32.TRUNC.NTZ R21, |R21| ;  /* 0x4000001500157305 */ /* 0x000ee2000020f000 */
[----:B0-----:R-:W-:-:S05]  /*1090*/  IMAD.WIDE R2, R9, 0x3, R2 ;  /* 0x0000000309027825 */ /* 0x001fca00078e0202 */
[----:B-1----:R-:W-:Y:S04]  /*10a0*/  STG.E.U8 desc[UR10][R2.64], R5 ;  /* 0x0000000502007986 */ /* 0x002fe8000c10110a */
[----:B--2---:R-:W-:Y:S04]  /*10b0*/  STG.E.U8 desc[UR10][R2.64+0x1], R7 ;  /* 0x0000010702007986 */ /* 0x004fe8000c10110a */
[----:B---3--:R-:W-:Y:S01]  /*10c0*/  STG.E.U8 desc[UR10][R2.64+0x2], R21 ;  /* 0x0000021502007986 */ /* 0x008fe2000c10110a */
[----:B------:R-:W-:Y:S05]  /*10d0*/  EXIT ;  /* 0x000000000000794d */ /* 0x000fea0003800000 */
.L_x_20:
        /* <DEDUP_REMOVED lines=10> */
.L_x_22:


//--------------------- .nv.shared.reserved.0     --------------------------
	.section	.nv.shared.reserved.0,"aw",@nobits
	.weak		__nv_reservedSMEM_offset_0_alias
	.size		__nv_reservedSMEM_offset_0_alias, 0, 64
	.other		__nv_reservedSMEM_offset_0_alias,@"STO_CUDA_RESERVED_SHARED STV_DEFAULT"
__nv_reservedSMEM_offset_0_alias:
	.zero		0
	.zero		64


//--------------------- .nv.constant0._Z20Calculate_CumulativePdiiS_Pi --------------------------
	.section	.nv.constant0._Z20Calculate_CumulativePdiiS_Pi,"a",@progbits
	.sectionflags	@""
	.align	4
.nv.constant0._Z20Calculate_CumulativePdiiS_Pi:
	.zero		928


//--------------------- .nv.constant0._Z18Convolution_KernelP6uchar3iiPfiS0_ --------------------------
	.section	.nv.constant0._Z18Convolution_KernelP6uchar3iiPfiS0_,"a",@progbits
	.sectionflags	@""
	.align	4
.nv.constant0._Z18Convolution_KernelP6uchar3iiPfiS0_:
	.zero		936


//--------------------- SYMBOLS --------------------------

	.type		.nv.reservedSmem.offset0,@object
	.size		.nv.reservedSmem.offset0,0x4
